	.target	sm_90a

	.elftype	@"ET_EXEC"


//--------------------- .note.nv.tkinfo           --------------------------
	.section	.note.nv.tkinfo,"",@"SHT_NOTE"
	.sectionflags	@"SHF_NOTE_NV_TKINFO"
	.tkinfo
        /*0018*/ 	.word	0x00000002
        /*0030*/ 	.string	""
        /*0030*/ 	.string	"ptxas"
        /*0030*/ 	.string	"Cuda compilation tools, release 13.0, V13.0.88"
        /*0030*/ 	.string	"Build cuda_13.0.r13.0/compiler.36424714_0"
        /*0030*/ 	.string	"-arch sm_90a -m 64 "



//--------------------- .note.nv.cuinfo           --------------------------
	.section	.note.nv.cuinfo,"",@"SHT_NOTE"
	.sectionflags	@"SHF_NOTE_NV_CUINFO"
        /*0018*/ 	.short	0x0002
        /*001a*/ 	.short	0x005a
        /*001c*/ 	.short	0x0082
	.zero		2


//--------------------- .nv.info                  --------------------------
	.section	.nv.info,"",@"SHT_CUDA_INFO"
	.align	4


	//----- nvinfo : EIATTR_REGCOUNT
	.align		4
        /*0000*/ 	.byte	0x04, 0x2f
        /*0002*/ 	.short	(.L_12 - .L_11)
	.align		4
.L_11:
        /*0004*/ 	.word	index@(_ZN7cutlass13device_kernelINS_4gemm6kernel13GemmUniversalIN4cute5tupleIJiiiiEEENS1_10collective13CollectiveMmaINS1_40MainloopSm90TmaGmmaWarpSpecializedSparseILi25ENS5_IJNS4_1CILi1EEESB_SB_EEENS1_35KernelTmaWarpSpecializedCooperativeEEENS5_IJNSA_ILi128EEENSA_ILi64EEESG_EEEaNS5_IJNS4_6LayoutINS5_IJiNS5_IJNSA_ILi2EEEiEEEiEEENS5_IJlNS5_IJSB_SJ_EEElEEEEENSI_INS5_IJNS5_IJSG_iEEESP_iEEENS5_IJNS5_IJSG_NSA_ILi4096EEEEEENS5_IJSB_lEEElEEEEEEEEaNS5_IJlSB_lEEENS4_8TiledMMAINS4_8MMA_AtomIJNS4_4SM904GMMA6SPARSE27GMMA_64x64x64_S32S8S8_SS_TNILNS11_9SparseSelE0EEEEEENSI_INS5_IJSJ_SB_SB_EEENS5_IJSB_NSA_ILi0EEES18_EEEEENS5_IJNS4_10UnderscoreES1B_S1B_EEEEENS4_13SM90_TMA_LOADENS4_14ComposedLayoutINS4_7SwizzleILi1ELi4ELi3EEENS4_25smem_sparse_ptr_flag_bitsILi2ELi8EEENSI_INS5_IJNS5_IJSB_NSA_ILi8EEEEEENS5_IJSJ_NSA_ILi32EEEEEEEEENS5_IJNS5_IJS18_SG_EEESM_EEEEEEEvNS4_8identityES1E_NS1F_INS1G_ILi2ELi4ELi3EEENS4_18smem_ptr_flag_bitsILi8EEENSI_INS5_IJS1K_SG_EEENS5_IJSG_SB_EEEEEEEvS1T_EENS_8epilogue10collective6detail29Sm90TmaWarpSpecializedAdapterINS23_15DefaultEpilogueIiNS5_IJSB_llEEES27_NS22_6thread17LinearCombinationIiLi1EiiLNS28_9ScaleType4KindE0ELNS_15FloatRoundStyleE2EiEENS1_15EpilogueDefaultEEEEEvvEEEEvNT_6ParamsE)
        /*0008*/ 	.word	0x000000a8


	//----- nvinfo : EIATTR_FRAME_SIZE
	.align		4
.L_12:
        /*000c*/ 	.byte	0x04, 0x11
        /*000e*/ 	.short	(.L_14 - .L_13)
	.align		4
.L_13:
        /*0010*/ 	.word	index@(_ZN7cutlass13device_kernelINS_4gemm6kernel13GemmUniversalIN4cute5tupleIJiiiiEEENS1_10collective13CollectiveMmaINS1_40MainloopSm90TmaGmmaWarpSpecializedSparseILi25ENS5_IJNS4_1CILi1EEESB_SB_EEENS1_35KernelTmaWarpSpecializedCooperativeEEENS5_IJNSA_ILi128EEENSA_ILi64EEESG_EEEaNS5_IJNS4_6LayoutINS5_IJiNS5_IJNSA_ILi2EEEiEEEiEEENS5_IJlNS5_IJSB_SJ_EEElEEEEENSI_INS5_IJNS5_IJSG_iEEESP_iEEENS5_IJNS5_IJSG_NSA_ILi4096EEEEEENS5_IJSB_lEEElEEEEEEEEaNS5_IJlSB_lEEENS4_8TiledMMAINS4_8MMA_AtomIJNS4_4SM904GMMA6SPARSE27GMMA_64x64x64_S32S8S8_SS_TNILNS11_9SparseSelE0EEEEEENSI_INS5_IJSJ_SB_SB_EEENS5_IJSB_NSA_ILi0EEES18_EEEEENS5_IJNS4_10UnderscoreES1B_S1B_EEEEENS4_13SM90_TMA_LOADENS4_14ComposedLayoutINS4_7SwizzleILi1ELi4ELi3EEENS4_25smem_sparse_ptr_flag_bitsILi2ELi8EEENSI_INS5_IJNS5_IJSB_NSA_ILi8EEEEEENS5_IJSJ_NSA_ILi32EEEEEEEEENS5_IJNS5_IJS18_SG_EEESM_EEEEEEEvNS4_8identityES1E_NS1F_INS1G_ILi2ELi4ELi3EEENS4_18smem_ptr_flag_bitsILi8EEENSI_INS5_IJS1K_SG_EEENS5_IJSG_SB_EEEEEEEvS1T_EENS_8epilogue10collective6detail29Sm90TmaWarpSpecializedAdapterINS23_15DefaultEpilogueIiNS5_IJSB_llEEES27_NS22_6thread17LinearCombinationIiLi1EiiLNS28_9ScaleType4KindE0ELNS_15FloatRoundStyleE2EiEENS1_15EpilogueDefaultEEEEEvvEEEEvNT_6ParamsE)
        /*0014*/ 	.word	0x00000000


	//----- nvinfo : EIATTR_MIN_STACK_SIZE
	.align		4
.L_14:
        /*0018*/ 	.byte	0x04, 0x12
        /*001a*/ 	.short	(.L_16 - .L_15)
	.align		4
.L_15:
        /*001c*/ 	.word	index@(_ZN7cutlass13device_kernelINS_4gemm6kernel13GemmUniversalIN4cute5tupleIJiiiiEEENS1_10collective13CollectiveMmaINS1_40MainloopSm90TmaGmmaWarpSpecializedSparseILi25ENS5_IJNS4_1CILi1EEESB_SB_EEENS1_35KernelTmaWarpSpecializedCooperativeEEENS5_IJNSA_ILi128EEENSA_ILi64EEESG_EEEaNS5_IJNS4_6LayoutINS5_IJiNS5_IJNSA_ILi2EEEiEEEiEEENS5_IJlNS5_IJSB_SJ_EEElEEEEENSI_INS5_IJNS5_IJSG_iEEESP_iEEENS5_IJNS5_IJSG_NSA_ILi4096EEEEEENS5_IJSB_lEEElEEEEEEEEaNS5_IJlSB_lEEENS4_8TiledMMAINS4_8MMA_AtomIJNS4_4SM904GMMA6SPARSE27GMMA_64x64x64_S32S8S8_SS_TNILNS11_9SparseSelE0EEEEEENSI_INS5_IJSJ_SB_SB_EEENS5_IJSB_NSA_ILi0EEES18_EEEEENS5_IJNS4_10UnderscoreES1B_S1B_EEEEENS4_13SM90_TMA_LOADENS4_14ComposedLayoutINS4_7SwizzleILi1ELi4ELi3EEENS4_25smem_sparse_ptr_flag_bitsILi2ELi8EEENSI_INS5_IJNS5_IJSB_NSA_ILi8EEEEEENS5_IJSJ_NSA_ILi32EEEEEEEEENS5_IJNS5_IJS18_SG_EEESM_EEEEEEEvNS4_8identityES1E_NS1F_INS1G_ILi2ELi4ELi3EEENS4_18smem_ptr_flag_bitsILi8EEENSI_INS5_IJS1K_SG_EEENS5_IJSG_SB_EEEEEEEvS1T_EENS_8epilogue10collective6detail29Sm90TmaWarpSpecializedAdapterINS23_15DefaultEpilogueIiNS5_IJSB_llEEES27_NS22_6thread17LinearCombinationIiLi1EiiLNS28_9ScaleType4KindE0ELNS_15FloatRoundStyleE2EiEENS1_15EpilogueDefaultEEEEEvvEEEEvNT_6ParamsE)
        /*0020*/ 	.word	0x00000000
.L_16:


//--------------------- .nv.compat                --------------------------
	.section	.nv.compat,"",@"SHT_CUDA_COMPAT_INFO"
	.align	4
        /*0000*/ 	.byte	0x02, 0x09, 0x01, 0x00, 0x02, 0x02, 0x04, 0x00, 0x02, 0x05, 0x05, 0x00, 0x03, 0x07, 0x01, 0x01
        /*0010*/ 	.byte	0x02, 0x03, 0x01, 0x00, 0x02, 0x06, 0x01, 0x00, 0x04, 0x0b, 0x08, 0x00, 0x00, 0x00, 0x00, 0x00
        /*0020*/ 	.byte	0x00, 0x00, 0x00, 0x00


//--------------------- .nv.info._ZN7cutlass13device_kernelINS_4gemm6kernel13GemmUniversalIN4cute5tupleIJiiiiEEENS1_10collective13CollectiveMmaINS1_40MainloopSm90TmaGmmaWarpSpecializedSparseILi25ENS5_IJNS4_1CILi1EEESB_SB_EEENS1_35KernelTmaWarpSpecializedCooperativeEEENS5_IJNSA_ILi128EEENSA_ILi64EEESG_EEEaNS5_IJNS4_6LayoutINS5_IJiNS5_IJNSA_ILi2EEEiEEEiEEENS5_IJlNS5_IJSB_SJ_EEElEEEEENSI_INS5_IJNS5_IJSG_iEEESP_iEEENS5_IJNS5_IJSG_NSA_ILi4096EEEEEENS5_IJSB_lEEElEEEEEEEEaNS5_IJlSB_lEEENS4_8TiledMMAINS4_8MMA_AtomIJNS4_4SM904GMMA6SPARSE27GMMA_64x64x64_S32S8S8_SS_TNILNS11_9SparseSelE0EEEEEENSI_INS5_IJSJ_SB_SB_EEENS5_IJSB_NSA_ILi0EEES18_EEEEENS5_IJNS4_10UnderscoreES1B_S1B_EEEEENS4_13SM90_TMA_LOADENS4_14ComposedLayoutINS4_7SwizzleILi1ELi4ELi3EEENS4_25smem_sparse_ptr_flag_bitsILi2ELi8EEENSI_INS5_IJNS5_IJSB_NSA_ILi8EEEEEENS5_IJSJ_NSA_ILi32EEEEEEEEENS5_IJNS5_IJS18_SG_EEESM_EEEEEEEvNS4_8identityES1E_NS1F_INS1G_ILi2ELi4ELi3EEENS4_18smem_ptr_flag_bitsILi8EEENSI_INS5_IJS1K_SG_EEENS5_IJSG_SB_EEEEEEEvS1T_EENS_8epilogue10collective6detail29Sm90TmaWarpSpecializedAdapterINS23_15DefaultEpilogueIiNS5_IJSB_llEEES27_NS22_6thread17LinearCombinationIiLi1EiiLNS28_9ScaleType4KindE0ELNS_15FloatRoundStyleE2EiEENS1_15EpilogueDefaultEEEEEvvEEEEvNT_6ParamsE --------------------------
	.section	.nv.info._ZN7cutlass13device_kernelINS_4gemm6kernel13GemmUniversalIN4cute5tupleIJiiiiEEENS1_10collective13CollectiveMmaINS1_40MainloopSm90TmaGmmaWarpSpecializedSparseILi25ENS5_IJNS4_1CILi1EEESB_SB_EEENS1_35KernelTmaWarpSpecializedCooperativeEEENS5_IJNSA_ILi128EEENSA_ILi64EEESG_EEEaNS5_IJNS4_6LayoutINS5_IJiNS5_IJNSA_ILi2EEEiEEEiEEENS5_IJlNS5_IJSB_SJ_EEElEEEEENSI_INS5_IJNS5_IJSG_iEEESP_iEEENS5_IJNS5_IJSG_NSA_ILi4096EEEEEENS5_IJSB_lEEElEEEEEEEEaNS5_IJlSB_lEEENS4_8TiledMMAINS4_8MMA_AtomIJNS4_4SM904GMMA6SPARSE27GMMA_64x64x64_S32S8S8_SS_TNILNS11_9SparseSelE0EEEEEENSI_INS5_IJSJ_SB_SB_EEENS5_IJSB_NSA_ILi0EEES18_EEEEENS5_IJNS4_10UnderscoreES1B_S1B_EEEEENS4_13SM90_TMA_LOADENS4_14ComposedLayoutINS4_7SwizzleILi1ELi4ELi3EEENS4_25smem_sparse_ptr_flag_bitsILi2ELi8EEENSI_INS5_IJNS5_IJSB_NSA_ILi8EEEEEENS5_IJSJ_NSA_ILi32EEEEEEEEENS5_IJNS5_IJS18_SG_EEESM_EEEEEEEvNS4_8identityES1E_NS1F_INS1G_ILi2ELi4ELi3EEENS4_18smem_ptr_flag_bitsILi8EEENSI_INS5_IJS1K_SG_EEENS5_IJSG_SB_EEEEEEEvS1T_EENS_8epilogue10collective6detail29Sm90TmaWarpSpecializedAdapterINS23_15DefaultEpilogueIiNS5_IJSB_llEEES27_NS22_6thread17LinearCombinationIiLi1EiiLNS28_9ScaleType4KindE0ELNS_15FloatRoundStyleE2EiEENS1_15EpilogueDefaultEEEEEvvEEEEvNT_6ParamsE,"",@"SHT_CUDA_INFO"
	.sectionflags	@""
	.align	4


	//----- nvinfo : EIATTR_CUDA_API_VERSION
	.align		4
        /*0000*/ 	.byte	0x04, 0x37
        /*0002*/ 	.short	(.L_18 - .L_17)
.L_17:
        /*0004*/ 	.word	0x00000082


	//----- nvinfo : EIATTR_KPARAM_INFO
	.align		4
.L_18:
        /*0008*/ 	.byte	0x04, 0x17
        /*000a*/ 	.short	(.L_20 - .L_19)
.L_19:
        /*000c*/ 	.word	0x00000000
        /*0010*/ 	.short	0x0000
        /*0012*/ 	.short	0x0070
        /*0014*/ 	.byte	0x00, 0xf0, 0x01, 0x14


	//----- nvinfo : EIATTR_SPARSE_MMA_MASK
	.align		4
.L_20:
        /*0018*/ 	.byte	0x03, 0x50
        /*001a*/ 	.short	0x0004


	//----- nvinfo : EIATTR_MAXREG_COUNT
	.align		4
        /*001c*/ 	.byte	0x03, 0x1b
        /*001e*/ 	.short	0x00a8


	//----- nvinfo : EIATTR_NUM_BARRIERS
	.align		4
        /*0020*/ 	.byte	0x02, 0x4c
        /*0022*/ 	.byte	0x01
	.zero		1


	//----- nvinfo : EIATTR_MERCURY_ISA_VERSION
	.align		4
        /*0024*/ 	.byte	0x03, 0x5f
        /*0026*/ 	.short	0x0101


	//----- nvinfo : EIATTR_INT_WARP_WIDE_INSTR_OFFSETS
	.align		4
        /*0028*/ 	.byte	0x04, 0x31
        /*002a*/ 	.short	(.L_22 - .L_21)


	//   ....[0]....
.L_21:
        /*002c*/ 	.word	0x000006a0


	//   ....[1]....
        /*0030*/ 	.word	0x000006b0


	//   ....[2]....
        /*0034*/ 	.word	0x000007d0


	//----- nvinfo : EIATTR_COOP_GROUP_MASK_REGIDS
	.align		4
.L_22:
        /*0038*/ 	.byte	0x04, 0x29
        /*003a*/ 	.short	(.L_24 - .L_23)


	//   ....[0]....
.L_23:
        /*003c*/ 	.word	0xffffffff


	//   ....[1]....
        /*0040*/ 	.word	0xffffffff


	//   ....[2]....
        /*0044*/ 	.word	0xffffffff


	//   ....[3]....
        /*0048*/ 	.word	0xffffffff


	//   ....[4]....
        /*004c*/ 	.word	0xffffffff


	//----- nvinfo : EIATTR_COOP_GROUP_INSTR_OFFSETS
	.align		4
.L_24:
        /*0050*/ 	.byte	0x04, 0x28
        /*0052*/ 	.short	(.L_26 - .L_25)


	//   ....[0]....
.L_25:
        /*0054*/ 	.word	0x00000060


	//   ....[1]....
        /*0058*/ 	.word	0x00000070


	//   ....[2]....
        /*005c*/ 	.word	0x00000160


	//   ....[3]....
        /*0060*/ 	.word	0x000005c0


	//   ....[4]....
        /*0064*/ 	.word	0x00001540


	//----- nvinfo : EIATTR_REG_RECONFIG
	.align		4
.L_26:
        /*0068*/ 	.byte	0x01, 0x54
	.zero		2


	//----- nvinfo : EIATTR_MBARRIER_INSTR_OFFSETS
	.align		4
        /*006c*/ 	.byte	0x04, 0x39
        /*006e*/ 	.short	(.L_28 - .L_27)


	//   ....[0]....
.L_27:
        /*0070*/ 	.word	0x00000280
        /*0074*/ 	.word	0x000000ff
        /*0078*/ 	.word	0x00000000
        /*007c*/ 	.short	0x0100
        /*007e*/ 	.byte	0x08
	.zero		1


	//   ....[1]....
        /*0080*/ 	.word	0x00000290
        /*0084*/ 	.word	0x000000ff
        /*0088*/ 	.word	0x000000c8
        /*008c*/ 	.short	0x0100
        /*008e*/ 	.byte	0x08
	.zero		1


	//   ....[2]....
        /*0090*/ 	.word	0x000002a0
        /*0094*/ 	.word	0x000000ff
        /*0098*/ 	.word	0x00000008
        /*009c*/ 	.short	0x0100
        /*009e*/ 	.byte	0x08
	.zero		1


	//   ....[3]....
        /*00a0*/ 	.word	0x000002b0
        /*00a4*/ 	.word	0x000000ff
        /*00a8*/ 	.word	0x000000d0
        /*00ac*/ 	.short	0x0100
        /*00ae*/ 	.byte	0x08
	.zero		1


	//   ....[4]....
        /*00b0*/ 	.word	0x000002c0
        /*00b4*/ 	.word	0x000000ff
        /*00b8*/ 	.word	0x00000010
        /*00bc*/ 	.short	0x0100
        /*00be*/ 	.byte	0x08
	.zero		1


	//   ....[5]....
        /*00c0*/ 	.word	0x000002d0
        /*00c4*/ 	.word	0x000000ff
        /*00c8*/ 	.word	0x000000d8
        /*00cc*/ 	.short	0x0100
        /*00ce*/ 	.byte	0x08
	.zero		1


	//   ....[6]....
        /*00d0*/ 	.word	0x000002e0
        /*00d4*/ 	.word	0x000000ff
        /*00d8*/ 	.word	0x00000018
        /*00dc*/ 	.short	0x0100
        /*00de*/ 	.byte	0x08
	.zero		1


	//   ....[7]....
        /*00e0*/ 	.word	0x000002f0
        /*00e4*/ 	.word	0x000000ff
        /*00e8*/ 	.word	0x000000e0
        /*00ec*/ 	.short	0x0100
        /*00ee*/ 	.byte	0x08
	.zero		1


	//   ....[8]....
        /*00f0*/ 	.word	0x00000300
        /*00f4*/ 	.word	0x000000ff
        /*00f8*/ 	.word	0x00000020
        /*00fc*/ 	.short	0x0100
        /*00fe*/ 	.byte	0x08
	.zero		1


	//   ....[9]....
        /*0100*/ 	.word	0x00000310
        /*0104*/ 	.word	0x000000ff
        /*0108*/ 	.word	0x000000e8
        /*010c*/ 	.short	0x0100
        /*010e*/ 	.byte	0x08
	.zero		1


	//   ....[10]....
        /*0110*/ 	.word	0x00000320
        /*0114*/ 	.word	0x000000ff
        /*0118*/ 	.word	0x00000028
        /*011c*/ 	.short	0x0100
        /*011e*/ 	.byte	0x08
	.zero		1


	//   ....[11]....
        /*0120*/ 	.word	0x00000330
        /*0124*/ 	.word	0x000000ff
        /*0128*/ 	.word	0x000000f0
        /*012c*/ 	.short	0x0100
        /*012e*/ 	.byte	0x08
	.zero		1


	//   ....[12]....
        /*0130*/ 	.word	0x00000340
        /*0134*/ 	.word	0x000000ff
        /*0138*/ 	.word	0x00000030
        /*013c*/ 	.short	0x0100
        /*013e*/ 	.byte	0x08
	.zero		1


	//   ....[13]....
        /*0140*/ 	.word	0x00000350
        /*0144*/ 	.word	0x000000ff
        /*0148*/ 	.word	0x000000f8
        /*014c*/ 	.short	0x0100
        /*014e*/ 	.byte	0x08
	.zero		1


	//   ....[14]....
        /*0150*/ 	.word	0x00000360
        /*0154*/ 	.word	0x000000ff
        /*0158*/ 	.word	0x00000038
        /*015c*/ 	.short	0x0100
        /*015e*/ 	.byte	0x08
	.zero		1


	//   ....[15]....
        /*0160*/ 	.word	0x00000370
        /*0164*/ 	.word	0x000000ff
        /*0168*/ 	.word	0x00000100
        /*016c*/ 	.short	0x0100
        /*016e*/ 	.byte	0x08
	.zero		1


	//   ....[16]....
        /*0170*/ 	.word	0x00000380
        /*0174*/ 	.word	0x000000ff
        /*0178*/ 	.word	0x00000040
        /*017c*/ 	.short	0x0100
        /*017e*/ 	.byte	0x08
	.zero		1


	//   ....[17]....
        /*0180*/ 	.word	0x00000390
        /*0184*/ 	.word	0x000000ff
        /*0188*/ 	.word	0x00000108
        /*018c*/ 	.short	0x0100
        /*018e*/ 	.byte	0x08
	.zero		1


	//   ....[18]....
        /*0190*/ 	.word	0x000003a0
        /*0194*/ 	.word	0x000000ff
        /*0198*/ 	.word	0x00000048
        /*019c*/ 	.short	0x0100
        /*019e*/ 	.byte	0x08
	.zero		1


	//   ....[19]....
        /*01a0*/ 	.word	0x000003b0
        /*01a4*/ 	.word	0x000000ff
        /*01a8*/ 	.word	0x00000110
        /*01ac*/ 	.short	0x0100
        /*01ae*/ 	.byte	0x08
	.zero		1


	//   ....[20]....
        /*01b0*/ 	.word	0x000003c0
        /*01b4*/ 	.word	0x000000ff
        /*01b8*/ 	.word	0x00000050
        /*01bc*/ 	.short	0x0100
        /*01be*/ 	.byte	0x08
	.zero		1


	//   ....[21]....
        /*01c0*/ 	.word	0x000003d0
        /*01c4*/ 	.word	0x000000ff
        /*01c8*/ 	.word	0x00000118
        /*01cc*/ 	.short	0x0100
        /*01ce*/ 	.byte	0x08
	.zero		1


	//   ....[22]....
        /*01d0*/ 	.word	0x000003e0
        /*01d4*/ 	.word	0x000000ff
        /*01d8*/ 	.word	0x00000058
        /*01dc*/ 	.short	0x0100
        /*01de*/ 	.byte	0x08
	.zero		1


	//   ....[23]....
        /*01e0*/ 	.word	0x000003f0
        /*01e4*/ 	.word	0x000000ff
        /*01e8*/ 	.word	0x00000120
        /*01ec*/ 	.short	0x0100
        /*01ee*/ 	.byte	0x08
	.zero		1


	//   ....[24]....
        /*01f0*/ 	.word	0x00000400
        /*01f4*/ 	.word	0x000000ff
        /*01f8*/ 	.word	0x00000060
        /*01fc*/ 	.short	0x0100
        /*01fe*/ 	.byte	0x08
	.zero		1


	//   ....[25]....
        /*0200*/ 	.word	0x00000410
        /*0204*/ 	.word	0x000000ff
        /*0208*/ 	.word	0x00000128
        /*020c*/ 	.short	0x0100
        /*020e*/ 	.byte	0x08
	.zero		1


	//   ....[26]....
        /*0210*/ 	.word	0x00000420
        /*0214*/ 	.word	0x000000ff
        /*0218*/ 	.word	0x00000068
        /*021c*/ 	.short	0x0100
        /*021e*/ 	.byte	0x08
	.zero		1


	//   ....[27]....
        /*0220*/ 	.word	0x00000430
        /*0224*/ 	.word	0x000000ff
        /*0228*/ 	.word	0x00000130
        /*022c*/ 	.short	0x0100
        /*022e*/ 	.byte	0x08
	.zero		1


	//   ....[28]....
        /*0230*/ 	.word	0x00000440
        /*0234*/ 	.word	0x000000ff
        /*0238*/ 	.word	0x00000070
        /*023c*/ 	.short	0x0100
        /*023e*/ 	.byte	0x08
	.zero		1


	//   ....[29]....
        /*0240*/ 	.word	0x00000450
        /*0244*/ 	.word	0x000000ff
        /*0248*/ 	.word	0x00000138
        /*024c*/ 	.short	0x0100
        /*024e*/ 	.byte	0x08
	.zero		1


	//   ....[30]....
        /*0250*/ 	.word	0x00000460
        /*0254*/ 	.word	0x000000ff
        /*0258*/ 	.word	0x00000078
        /*025c*/ 	.short	0x0100
        /*025e*/ 	.byte	0x08
	.zero		1


	//   ....[31]....
        /*0260*/ 	.word	0x00000470
        /*0264*/ 	.word	0x000000ff
        /*0268*/ 	.word	0x00000140
        /*026c*/ 	.short	0x0100
        /*026e*/ 	.byte	0x08
	.zero		1


	//   ....[32]....
        /*0270*/ 	.word	0x00000480
        /*0274*/ 	.word	0x000000ff
        /*0278*/ 	.word	0x00000080
        /*027c*/ 	.short	0x0100
        /*027e*/ 	.byte	0x08
	.zero		1


	//   ....[33]....
        /*0280*/ 	.word	0x00000490
        /*0284*/ 	.word	0x000000ff
        /*0288*/ 	.word	0x00000148
        /*028c*/ 	.short	0x0100
        /*028e*/ 	.byte	0x08
	.zero		1


	//   ....[34]....
        /*0290*/ 	.word	0x000004a0
        /*0294*/ 	.word	0x000000ff
        /*0298*/ 	.word	0x00000088
        /*029c*/ 	.short	0x0100
        /*029e*/ 	.byte	0x08
	.zero		1


	//   ....[35]....
        /*02a0*/ 	.word	0x000004b0
        /*02a4*/ 	.word	0x000000ff
        /*02a8*/ 	.word	0x00000150
        /*02ac*/ 	.short	0x0100
        /*02ae*/ 	.byte	0x08
	.zero		1


	//   ....[36]....
        /*02b0*/ 	.word	0x000004c0
        /*02b4*/ 	.word	0x000000ff
        /*02b8*/ 	.word	0x00000090
        /*02bc*/ 	.short	0x0100
        /*02be*/ 	.byte	0x08
	.zero		1


	//   ....[37]....
        /*02c0*/ 	.word	0x000004d0
        /*02c4*/ 	.word	0x000000ff
        /*02c8*/ 	.word	0x00000158
        /*02cc*/ 	.short	0x0100
        /*02ce*/ 	.byte	0x08
	.zero		1


	//   ....[38]....
        /*02d0*/ 	.word	0x000004e0
        /*02d4*/ 	.word	0x000000ff
        /*02d8*/ 	.word	0x00000098
        /*02dc*/ 	.short	0x0100
        /*02de*/ 	.byte	0x08
	.zero		1


	//   ....[39]....
        /*02e0*/ 	.word	0x000004f0
        /*02e4*/ 	.word	0x000000ff
        /*02e8*/ 	.word	0x00000160
        /*02ec*/ 	.short	0x0100
        /*02ee*/ 	.byte	0x08
	.zero		1


	//   ....[40]....
        /*02f0*/ 	.word	0x00000500
        /*02f4*/ 	.word	0x000000ff
        /*02f8*/ 	.word	0x000000a0
        /*02fc*/ 	.short	0x0100
        /*02fe*/ 	.byte	0x08
	.zero		1


	//   ....[41]....
        /*0300*/ 	.word	0x00000510
        /*0304*/ 	.word	0x000000ff
        /*0308*/ 	.word	0x00000168
        /*030c*/ 	.short	0x0100
        /*030e*/ 	.byte	0x08
	.zero		1


	//   ....[42]....
        /*0310*/ 	.word	0x00000520
        /*0314*/ 	.word	0x000000ff
        /*0318*/ 	.word	0x000000a8
        /*031c*/ 	.short	0x0100
        /*031e*/ 	.byte	0x08
	.zero		1


	//   ....[43]....
        /*0320*/ 	.word	0x00000530
        /*0324*/ 	.word	0x000000ff
        /*0328*/ 	.word	0x00000170
        /*032c*/ 	.short	0x0100
        /*032e*/ 	.byte	0x08
	.zero		1


	//   ....[44]....
        /*0330*/ 	.word	0x00000540
        /*0334*/ 	.word	0x000000ff
        /*0338*/ 	.word	0x000000b0
        /*033c*/ 	.short	0x0100
        /*033e*/ 	.byte	0x08
	.zero		1


	//   ....[45]....
        /*0340*/ 	.word	0x00000550
        /*0344*/ 	.word	0x000000ff
        /*0348*/ 	.word	0x00000178
        /*034c*/ 	.short	0x0100
        /*034e*/ 	.byte	0x08
	.zero		1


	//   ....[46]....
        /*0350*/ 	.word	0x00000560
        /*0354*/ 	.word	0x000000ff
        /*0358*/ 	.word	0x000000b8
        /*035c*/ 	.short	0x0100
        /*035e*/ 	.byte	0x08
	.zero		1


	//   ....[47]....
        /*0360*/ 	.word	0x00000570
        /*0364*/ 	.word	0x000000ff
        /*0368*/ 	.word	0x00000180
        /*036c*/ 	.short	0x0100
        /*036e*/ 	.byte	0x08
	.zero		1


	//   ....[48]....
        /*0370*/ 	.word	0x00000580
        /*0374*/ 	.word	0x000000ff
        /*0378*/ 	.word	0x000000c0
        /*037c*/ 	.short	0x0100
        /*037e*/ 	.byte	0x08
	.zero		1


	//   ....[49]....
        /*0380*/ 	.word	0x00000590
        /*0384*/ 	.word	0x000000ff
        /*0388*/ 	.word	0x00000188
        /*038c*/ 	.short	0x0100
        /*038e*/ 	.byte	0x08
	.zero		1


	//   ....[50]....
        /*0390*/ 	.word	0x00000840
        /*0394*/ 	.word	0x000000ff
        /*0398*/ 	.word	0x000001a0
        /*039c*/ 	.short	0x0100
        /*039e*/ 	.byte	0x08
	.zero		1


	//   ....[51]....
        /*03a0*/ 	.word	0x000008b0
        /*03a4*/ 	.word	0x000000ff
        /*03a8*/ 	.word	0x000001a8
        /*03ac*/ 	.short	0x0100
        /*03ae*/ 	.byte	0x08
	.zero		1


	//   ....[52]....
        /*03b0*/ 	.word	0x000017d0
        /*03b4*/ 	.word	0x000000ff
        /*03b8*/ 	.word	0x00000000
        /*03bc*/ 	.short	0x010a
        /*03be*/ 	.byte	0x08
	.zero		1


	//   ....[53]....
        /*03c0*/ 	.word	0x00001830
        /*03c4*/ 	.word	0x000000ff
        /*03c8*/ 	.word	0x00000000
        /*03cc*/ 	.short	0x010a
        /*03ce*/ 	.byte	0x08
	.zero		1


	//   ....[54]....
        /*03d0*/ 	.word	0x00001970
        /*03d4*/ 	.word	0x00000017
        /*03d8*/ 	.word	0x00000000
        /*03dc*/ 	.short	0x0101
        /*03de*/ 	.byte	0x3f
	.zero		1


	//   ....[55]....
        /*03e0*/ 	.word	0x00005100
        /*03e4*/ 	.word	0x00000014
        /*03e8*/ 	.word	0x000000c8
        /*03ec*/ 	.short	0x010a
        /*03ee*/ 	.byte	0x3f
	.zero		1


	//   ....[56]....
        /*03f0*/ 	.word	0x00005530
        /*03f4*/ 	.word	0x00000007
        /*03f8*/ 	.word	0x000001a8
        /*03fc*/ 	.short	0x0101
        /*03fe*/ 	.byte	0x3f
	.zero		1


	//   ....[57]....
        /*0400*/ 	.word	0x00005c50
        /*0404*/ 	.word	0x00000005
        /*0408*/ 	.word	0x00000000
        /*040c*/ 	.short	0x010a
        /*040e*/ 	.byte	0x3f
	.zero		1


	//   ....[58]....
        /*0410*/ 	.word	0x00005cd0
        /*0414*/ 	.word	0x00000007
        /*0418*/ 	.word	0x00000000
        /*041c*/ 	.short	0x010a
        /*041e*/ 	.byte	0x3f
	.zero		1


	//   ....[59]....
        /*0420*/ 	.word	0x00005d60
        /*0424*/ 	.word	0x00000006
        /*0428*/ 	.word	0x00000000
        /*042c*/ 	.short	0x010a
        /*042e*/ 	.byte	0x3f
	.zero		1


	//   ....[60]....
        /*0430*/ 	.word	0x00005df0
        /*0434*/ 	.word	0x00000009
        /*0438*/ 	.word	0x00000000
        /*043c*/ 	.short	0x010a
        /*043e*/ 	.byte	0x3f
	.zero		1


	//   ....[61]....
        /*0440*/ 	.word	0x00005e80
        /*0444*/ 	.word	0x00000006
        /*0448*/ 	.word	0x00000000
        /*044c*/ 	.short	0x010a
        /*044e*/ 	.byte	0x3f
	.zero		1


	//   ....[62]....
        /*0450*/ 	.word	0x00005f10
        /*0454*/ 	.word	0x00000009
        /*0458*/ 	.word	0x00000000
        /*045c*/ 	.short	0x010a
        /*045e*/ 	.byte	0x3f
	.zero		1


	//   ....[63]....
        /*0460*/ 	.word	0x00005fa0
        /*0464*/ 	.word	0x00000006
        /*0468*/ 	.word	0x00000000
        /*046c*/ 	.short	0x010a
        /*046e*/ 	.byte	0x3f
	.zero		1


	//   ....[64]....
        /*0470*/ 	.word	0x00006030
        /*0474*/ 	.word	0x00000009
        /*0478*/ 	.word	0x00000000
        /*047c*/ 	.short	0x010a
        /*047e*/ 	.byte	0x3f
	.zero		1


	//   ....[65]....
        /*0480*/ 	.word	0x000060c0
        /*0484*/ 	.word	0x00000006
        /*0488*/ 	.word	0x00000000
        /*048c*/ 	.short	0x010a
        /*048e*/ 	.byte	0x3f
	.zero		1


	//   ....[66]....
        /*0490*/ 	.word	0x00006150
        /*0494*/ 	.word	0x00000009
        /*0498*/ 	.word	0x00000000
        /*049c*/ 	.short	0x010a
        /*049e*/ 	.byte	0x3f
	.zero		1


	//   ....[67]....
        /*04a0*/ 	.word	0x000061e0
        /*04a4*/ 	.word	0x00000006
        /*04a8*/ 	.word	0x00000000
        /*04ac*/ 	.short	0x010a
        /*04ae*/ 	.byte	0x3f
	.zero		1


	//   ....[68]....
        /*04b0*/ 	.word	0x00006270
        /*04b4*/ 	.word	0x00000009
        /*04b8*/ 	.word	0x00000000
        /*04bc*/ 	.short	0x010a
        /*04be*/ 	.byte	0x3f
	.zero		1


	//   ....[69]....
        /*04c0*/ 	.word	0x00006300
        /*04c4*/ 	.word	0x00000006
        /*04c8*/ 	.word	0x00000000
        /*04cc*/ 	.short	0x010a
        /*04ce*/ 	.byte	0x3f
	.zero		1


	//   ....[70]....
        /*04d0*/ 	.word	0x00006390
        /*04d4*/ 	.word	0x00000009
        /*04d8*/ 	.word	0x00000000
        /*04dc*/ 	.short	0x010a
        /*04de*/ 	.byte	0x3f
	.zero		1


	//   ....[71]....
        /*04e0*/ 	.word	0x00006420
        /*04e4*/ 	.word	0x00000006
        /*04e8*/ 	.word	0x00000000
        /*04ec*/ 	.short	0x010a
        /*04ee*/ 	.byte	0x3f
	.zero		1


	//   ....[72]....
        /*04f0*/ 	.word	0x000064b0
        /*04f4*/ 	.word	0x00000009
        /*04f8*/ 	.word	0x00000000
        /*04fc*/ 	.short	0x010a
        /*04fe*/ 	.byte	0x3f
	.zero		1


	//   ....[73]....
        /*0500*/ 	.word	0x00006540
        /*0504*/ 	.word	0x00000006
        /*0508*/ 	.word	0x00000000
        /*050c*/ 	.short	0x010a
        /*050e*/ 	.byte	0x3f
	.zero		1


	//   ....[74]....
        /*0510*/ 	.word	0x000065d0
        /*0514*/ 	.word	0x00000009
        /*0518*/ 	.word	0x00000000
        /*051c*/ 	.short	0x010a
        /*051e*/ 	.byte	0x3f
	.zero		1


	//   ....[75]....
        /*0520*/ 	.word	0x00006660
        /*0524*/ 	.word	0x00000006
        /*0528*/ 	.word	0x00000000
        /*052c*/ 	.short	0x010a
        /*052e*/ 	.byte	0x3f
	.zero		1


	//   ....[76]....
        /*0530*/ 	.word	0x000066f0
        /*0534*/ 	.word	0x00000009
        /*0538*/ 	.word	0x00000000
        /*053c*/ 	.short	0x010a
        /*053e*/ 	.byte	0x3f
	.zero		1


	//   ....[77]....
        /*0540*/ 	.word	0x00006780
        /*0544*/ 	.word	0x00000006
        /*0548*/ 	.word	0x00000000
        /*054c*/ 	.short	0x010a
        /*054e*/ 	.byte	0x3f
	.zero		1


	//   ....[78]....
        /*0550*/ 	.word	0x00006810
        /*0554*/ 	.word	0x00000009
        /*0558*/ 	.word	0x00000000
        /*055c*/ 	.short	0x010a
        /*055e*/ 	.byte	0x3f
	.zero		1


	//   ....[79]....
        /*0560*/ 	.word	0x000068a0
        /*0564*/ 	.word	0x00000008
        /*0568*/ 	.word	0x00000000
        /*056c*/ 	.short	0x010a
        /*056e*/ 	.byte	0x3f
	.zero		1


	//   ....[80]....
        /*0570*/ 	.word	0x00006930
        /*0574*/ 	.word	0x0000000b
        /*0578*/ 	.word	0x00000000
        /*057c*/ 	.short	0x010a
        /*057e*/ 	.byte	0x3f
	.zero		1


	//   ....[81]....
        /*0580*/ 	.word	0x000069c0
        /*0584*/ 	.word	0x00000003
        /*0588*/ 	.word	0x00000000
        /*058c*/ 	.short	0x010a
        /*058e*/ 	.byte	0x3f
	.zero		1


	//   ....[82]....
        /*0590*/ 	.word	0x00006a30
        /*0594*/ 	.word	0x00000039
        /*0598*/ 	.word	0x00000000
        /*059c*/ 	.short	0x010a
        /*059e*/ 	.byte	0x3f
	.zero		1


	//   ....[83]....
        /*05a0*/ 	.word	0x00006b00
        /*05a4*/ 	.word	0x00000014
        /*05a8*/ 	.word	0x000000c8
        /*05ac*/ 	.short	0x010a
        /*05ae*/ 	.byte	0x3f
	.zero		1


	//   ....[84]....
        /*05b0*/ 	.word	0x00006be0
        /*05b4*/ 	.word	0x00000005
        /*05b8*/ 	.word	0x00000000
        /*05bc*/ 	.short	0x010a
        /*05be*/ 	.byte	0x3f
	.zero		1


	//   ....[85]....
        /*05c0*/ 	.word	0x00006c30
        /*05c4*/ 	.word	0x00000007
        /*05c8*/ 	.word	0x00000000
        /*05cc*/ 	.short	0x010a
        /*05ce*/ 	.byte	0x3f
	.zero		1


	//   ....[86]....
        /*05d0*/ 	.word	0x00006c80
        /*05d4*/ 	.word	0x00000006
        /*05d8*/ 	.word	0x00000000
        /*05dc*/ 	.short	0x010a
        /*05de*/ 	.byte	0x3f
	.zero		1


	//   ....[87]....
        /*05e0*/ 	.word	0x00006cd0
        /*05e4*/ 	.word	0x00000009
        /*05e8*/ 	.word	0x00000000
        /*05ec*/ 	.short	0x010a
        /*05ee*/ 	.byte	0x3f
	.zero		1


	//   ....[88]....
        /*05f0*/ 	.word	0x00006d20
        /*05f4*/ 	.word	0x00000006
        /*05f8*/ 	.word	0x00000000
        /*05fc*/ 	.short	0x010a
        /*05fe*/ 	.byte	0x3f
	.zero		1


	//   ....[89]....
        /*0600*/ 	.word	0x00006d70
        /*0604*/ 	.word	0x00000009
        /*0608*/ 	.word	0x00000000
        /*060c*/ 	.short	0x010a
        /*060e*/ 	.byte	0x3f
	.zero		1


	//   ....[90]....
        /*0610*/ 	.word	0x00006dc0
        /*0614*/ 	.word	0x00000006
        /*0618*/ 	.word	0x00000000
        /*061c*/ 	.short	0x010a
        /*061e*/ 	.byte	0x3f
	.zero		1


	//   ....[91]....
        /*0620*/ 	.word	0x00006e10
        /*0624*/ 	.word	0x00000009
        /*0628*/ 	.word	0x00000000
        /*062c*/ 	.short	0x010a
        /*062e*/ 	.byte	0x3f
	.zero		1


	//   ....[92]....
        /*0630*/ 	.word	0x00006e60
        /*0634*/ 	.word	0x00000006
        /*0638*/ 	.word	0x00000000
        /*063c*/ 	.short	0x010a
        /*063e*/ 	.byte	0x3f
	.zero		1


	//   ....[93]....
        /*0640*/ 	.word	0x00006eb0
        /*0644*/ 	.word	0x00000009
        /*0648*/ 	.word	0x00000000
        /*064c*/ 	.short	0x010a
        /*064e*/ 	.byte	0x3f
	.zero		1


	//   ....[94]....
        /*0650*/ 	.word	0x00006f00
        /*0654*/ 	.word	0x00000006
        /*0658*/ 	.word	0x00000000
        /*065c*/ 	.short	0x010a
        /*065e*/ 	.byte	0x3f
	.zero		1


	//   ....[95]....
        /*0660*/ 	.word	0x00006f50
        /*0664*/ 	.word	0x00000009
        /*0668*/ 	.word	0x00000000
        /*066c*/ 	.short	0x010a
        /*066e*/ 	.byte	0x3f
	.zero		1


	//   ....[96]....
        /*0670*/ 	.word	0x00006fa0
        /*0674*/ 	.word	0x00000006
        /*0678*/ 	.word	0x00000000
        /*067c*/ 	.short	0x010a
        /*067e*/ 	.byte	0x3f
	.zero		1


	//   ....[97]....
        /*0680*/ 	.word	0x00006ff0
        /*0684*/ 	.word	0x00000009
        /*0688*/ 	.word	0x00000000
        /*068c*/ 	.short	0x010a
        /*068e*/ 	.byte	0x3f
	.zero		1


	//   ....[98]....
        /*0690*/ 	.word	0x00007040
        /*0694*/ 	.word	0x00000006
        /*0698*/ 	.word	0x00000000
        /*069c*/ 	.short	0x010a
        /*069e*/ 	.byte	0x3f
	.zero		1


	//   ....[99]....
        /*06a0*/ 	.word	0x00007090
        /*06a4*/ 	.word	0x00000009
        /*06a8*/ 	.word	0x00000000
        /*06ac*/ 	.short	0x010a
        /*06ae*/ 	.byte	0x3f
	.zero		1


	//   ....[100]....
        /*06b0*/ 	.word	0x000070e0
        /*06b4*/ 	.word	0x00000006
        /*06b8*/ 	.word	0x00000000
        /*06bc*/ 	.short	0x010a
        /*06be*/ 	.byte	0x3f
	.zero		1


	//   ....[101]....
        /*06c0*/ 	.word	0x00007130
        /*06c4*/ 	.word	0x00000009
        /*06c8*/ 	.word	0x00000000
        /*06cc*/ 	.short	0x010a
        /*06ce*/ 	.byte	0x3f
	.zero		1


	//   ....[102]....
        /*06d0*/ 	.word	0x00007180
        /*06d4*/ 	.word	0x00000006
        /*06d8*/ 	.word	0x00000000
        /*06dc*/ 	.short	0x010a
        /*06de*/ 	.byte	0x3f
	.zero		1


	//   ....[103]....
        /*06e0*/ 	.word	0x000071d0
        /*06e4*/ 	.word	0x00000009
        /*06e8*/ 	.word	0x00000000
        /*06ec*/ 	.short	0x010a
        /*06ee*/ 	.byte	0x3f
	.zero		1


	//   ....[104]....
        /*06f0*/ 	.word	0x00007220
        /*06f4*/ 	.word	0x00000006
        /*06f8*/ 	.word	0x00000000
        /*06fc*/ 	.short	0x010a
        /*06fe*/ 	.byte	0x3f
	.zero		1


	//   ....[105]....
        /*0700*/ 	.word	0x00007270
        /*0704*/ 	.word	0x00000009
        /*0708*/ 	.word	0x00000000
        /*070c*/ 	.short	0x010a
        /*070e*/ 	.byte	0x3f
	.zero		1


	//   ....[106]....
        /*0710*/ 	.word	0x000072c0
        /*0714*/ 	.word	0x00000008
        /*0718*/ 	.word	0x00000000
        /*071c*/ 	.short	0x010a
        /*071e*/ 	.byte	0x3f
	.zero		1


	//   ....[107]....
        /*0720*/ 	.word	0x00007310
        /*0724*/ 	.word	0x0000000b
        /*0728*/ 	.word	0x00000000
        /*072c*/ 	.short	0x010a
        /*072e*/ 	.byte	0x3f
	.zero		1


	//----- nvinfo : EIATTR_NUM_MBARRIERS
	.align		4
.L_28:
        /*0730*/ 	.byte	0x03, 0x38
        /*0732*/ 	.short	0x0034


	//----- nvinfo : EIATTR_EXIT_INSTR_OFFSETS
	.align		4
        /*0734*/ 	.byte	0x04, 0x1c
        /*0736*/ 	.short	(.L_30 - .L_29)


	//   ....[0]....
.L_29:
        /*0738*/ 	.word	0x00000950


	//   ....[1]....
        /*073c*/ 	.word	0x00001200


	//   ....[2]....
        /*0740*/ 	.word	0x000047d0


	//   ....[3]....
        /*0744*/ 	.word	0x00004df0


	//   ....[4]....
        /*0748*/ 	.word	0x00006a10


	//----- nvinfo : EIATTR_MAX_THREADS
	.align		4
.L_30:
        /*074c*/ 	.byte	0x04, 0x05
        /*074e*/ 	.short	(.L_32 - .L_31)
.L_31:
        /*0750*/ 	.word	0x00000180
        /*0754*/ 	.word	0x00000001
        /*0758*/ 	.word	0x00000001


	//----- nvinfo : EIATTR_CRS_STACK_SIZE
	.align		4
.L_32:
        /*075c*/ 	.byte	0x04, 0x1e
        /*075e*/ 	.short	(.L_34 - .L_33)
.L_33:
        /*0760*/ 	.word	0x00000000


	//----- nvinfo : EIATTR_CBANK_PARAM_SIZE
	.align		4
.L_34:
        /*0764*/ 	.byte	0x03, 0x19
        /*0766*/ 	.short	0x0570


	//----- nvinfo : EIATTR_PARAM_CBANK
	.align		4
        /*0768*/ 	.byte	0x04, 0x0a
        /*076a*/ 	.short	(.L_36 - .L_35)
	.align		4
.L_35:
        /*076c*/ 	.word	index@(.nv.constant0._ZN7cutlass13device_kernelINS_4gemm6kernel13GemmUniversalIN4cute5tupleIJiiiiEEENS1_10collective13CollectiveMmaINS1_40MainloopSm90TmaGmmaWarpSpecializedSparseILi25ENS5_IJNS4_1CILi1EEESB_SB_EEENS1_35KernelTmaWarpSpecializedCooperativeEEENS5_IJNSA_ILi128EEENSA_ILi64EEESG_EEEaNS5_IJNS4_6LayoutINS5_IJiNS5_IJNSA_ILi2EEEiEEEiEEENS5_IJlNS5_IJSB_SJ_EEElEEEEENSI_INS5_IJNS5_IJSG_iEEESP_iEEENS5_IJNS5_IJSG_NSA_ILi4096EEEEEENS5_IJSB_lEEElEEEEEEEEaNS5_IJlSB_lEEENS4_8TiledMMAINS4_8MMA_AtomIJNS4_4SM904GMMA6SPARSE27GMMA_64x64x64_S32S8S8_SS_TNILNS11_9SparseSelE0EEEEEENSI_INS5_IJSJ_SB_SB_EEENS5_IJSB_NSA_ILi0EEES18_EEEEENS5_IJNS4_10UnderscoreES1B_S1B_EEEEENS4_13SM90_TMA_LOADENS4_14ComposedLayoutINS4_7SwizzleILi1ELi4ELi3EEENS4_25smem_sparse_ptr_flag_bitsILi2ELi8EEENSI_INS5_IJNS5_IJSB_NSA_ILi8EEEEEENS5_IJSJ_NSA_ILi32EEEEEEEEENS5_IJNS5_IJS18_SG_EEESM_EEEEEEEvNS4_8identityES1E_NS1F_INS1G_ILi2ELi4ELi3EEENS4_18smem_ptr_flag_bitsILi8EEENSI_INS5_IJS1K_SG_EEENS5_IJSG_SB_EEEEEEEvS1T_EENS_8epilogue10collective6detail29Sm90TmaWarpSpecializedAdapterINS23_15DefaultEpilogueIiNS5_IJSB_llEEES27_NS22_6thread17LinearCombinationIiLi1EiiLNS28_9ScaleType4KindE0ELNS_15FloatRoundStyleE2EiEENS1_15EpilogueDefaultEEEEEvvEEEEvNT_6ParamsE)
        /*0770*/ 	.short	0x0210
        /*0772*/ 	.short	0x0570


	//----- nvinfo : EIATTR_SW_WAR
	.align		4
.L_36:
        /*0774*/ 	.byte	0x04, 0x36
        /*0776*/ 	.short	(.L_38 - .L_37)
.L_37:
        /*0778*/ 	.word	0x00000008
.L_38:


//--------------------- .nv.callgraph             --------------------------
	.section	.nv.callgraph,"",@"SHT_CUDA_CALLGRAPH"
	.align	4
	.sectionentsize	8
	.align		4
        /*0000*/ 	.word	0x00000000
	.align		4
        /*0004*/ 	.word	0xffffffff
	.align		4
        /*0008*/ 	.word	0x00000000
	.align		4
        /*000c*/ 	.word	0xfffffffe
	.align		4
        /*0010*/ 	.word	0x00000000
	.align		4
        /*0014*/ 	.word	0xfffffffd
	.align		4
        /*0018*/ 	.word	0x00000000
	.align		4
        /*001c*/ 	.word	0xfffffffc


//--------------------- .nv.constant4             --------------------------
	.section	.nv.constant4,"a",@progbits
	.align	8
	.align		8
.nv.constant4:
        /*0000*/ 	.dword	_ZN39_INTERNAL_9741e29d_4_k_cu_4bb9529f_33584cuda3std3__45__cpo5beginE
	.align		8
        /*0008*/ 	.dword	_ZN39_INTERNAL_9741e29d_4_k_cu_4bb9529f_33584cuda3std3__45__cpo3endE
	.align		8
        /*0010*/ 	.dword	_ZN39_INTERNAL_9741e29d_4_k_cu_4bb9529f_33584cuda3std3__45__cpo6cbeginE
	.align		8
        /*0018*/ 	.dword	_ZN39_INTERNAL_9741e29d_4_k_cu_4bb9529f_33584cuda3std3__45__cpo4cendE
	.align		8
        /*0020*/ 	.dword	_ZN39_INTERNAL_9741e29d_4_k_cu_4bb9529f_33584cuda3std3__441_GLOBAL__N__9741e29d_4_k_cu_4bb9529f_33586ignoreE
	.align		8
        /*0028*/ 	.dword	_ZN39_INTERNAL_9741e29d_4_k_cu_4bb9529f_33584cuda3std3__419piecewise_constructE
	.align		8
        /*0030*/ 	.dword	_ZN39_INTERNAL_9741e29d_4_k_cu_4bb9529f_33584cuda3std3__48in_placeE
	.align		8
        /*0038*/ 	.dword	_ZN39_INTERNAL_9741e29d_4_k_cu_4bb9529f_33584cuda3std6ranges3__45__cpo4swapE
	.align		8
        /*0040*/ 	.dword	_ZN39_INTERNAL_9741e29d_4_k_cu_4bb9529f_33584cuda3std6ranges3__45__cpo9iter_moveE
	.align		8
        /*0048*/ 	.dword	_ZN39_INTERNAL_9741e29d_4_k_cu_4bb9529f_33584cute7productE
	.align		8
        /*0050*/ 	.dword	_ZN39_INTERNAL_9741e29d_4_k_cu_4bb9529f_33584cute1_E


//--------------------- .text._ZN7cutlass13device_kernelINS_4gemm6kernel13GemmUniversalIN4cute5tupleIJiiiiEEENS1_10collective13CollectiveMmaINS1_40MainloopSm90TmaGmmaWarpSpecializedSparseILi25ENS5_IJNS4_1CILi1EEESB_SB_EEENS1_35KernelTmaWarpSpecializedCooperativeEEENS5_IJNSA_ILi128EEENSA_ILi64EEESG_EEEaNS5_IJNS4_6LayoutINS5_IJiNS5_IJNSA_ILi2EEEiEEEiEEENS5_IJlNS5_IJSB_SJ_EEElEEEEENSI_INS5_IJNS5_IJSG_iEEESP_iEEENS5_IJNS5_IJSG_NSA_ILi4096EEEEEENS5_IJSB_lEEElEEEEEEEEaNS5_IJlSB_lEEENS4_8TiledMMAINS4_8MMA_AtomIJNS4_4SM904GMMA6SPARSE27GMMA_64x64x64_S32S8S8_SS_TNILNS11_9SparseSelE0EEEEEENSI_INS5_IJSJ_SB_SB_EEENS5_IJSB_NSA_ILi0EEES18_EEEEENS5_IJNS4_10UnderscoreES1B_S1B_EEEEENS4_13SM90_TMA_LOADENS4_14ComposedLayoutINS4_7SwizzleILi1ELi4ELi3EEENS4_25smem_sparse_ptr_flag_bitsILi2ELi8EEENSI_INS5_IJNS5_IJSB_NSA_ILi8EEEEEENS5_IJSJ_NSA_ILi32EEEEEEEEENS5_IJNS5_IJS18_SG_EEESM_EEEEEEEvNS4_8identityES1E_NS1F_INS1G_ILi2ELi4ELi3EEENS4_18smem_ptr_flag_bitsILi8EEENSI_INS5_IJS1K_SG_EEENS5_IJSG_SB_EEEEEEEvS1T_EENS_8epilogue10collective6detail29Sm90TmaWarpSpecializedAdapterINS23_15DefaultEpilogueIiNS5_IJSB_llEEES27_NS22_6thread17LinearCombinationIiLi1EiiLNS28_9ScaleType4KindE0ELNS_15FloatRoundStyleE2EiEENS1_15EpilogueDefaultEEEEEvvEEEEvNT_6ParamsE --------------------------
	.section	.text._ZN7cutlass13device_kernelINS_4gemm6kernel13GemmUniversalIN4cute5tupleIJiiiiEEENS1_10collective13CollectiveMmaINS1_40MainloopSm90TmaGmmaWarpSpecializedSparseILi25ENS5_IJNS4_1CILi1EEESB_SB_EEENS1_35KernelTmaWarpSpecializedCooperativeEEENS5_IJNSA_ILi128EEENSA_ILi64EEESG_EEEaNS5_IJNS4_6LayoutINS5_IJiNS5_IJNSA_ILi2EEEiEEEiEEENS5_IJlNS5_IJSB_SJ_EEElEEEEENSI_INS5_IJNS5_IJSG_iEEESP_iEEENS5_IJNS5_IJSG_NSA_ILi4096EEEEEENS5_IJSB_lEEElEEEEEEEEaNS5_IJlSB_lEEENS4_8TiledMMAINS4_8MMA_AtomIJNS4_4SM904GMMA6SPARSE27GMMA_64x64x64_S32S8S8_SS_TNILNS11_9SparseSelE0EEEEEENSI_INS5_IJSJ_SB_SB_EEENS5_IJSB_NSA_ILi0EEES18_EEEEENS5_IJNS4_10UnderscoreES1B_S1B_EEEEENS4_13SM90_TMA_LOADENS4_14ComposedLayoutINS4_7SwizzleILi1ELi4ELi3EEENS4_25smem_sparse_ptr_flag_bitsILi2ELi8EEENSI_INS5_IJNS5_IJSB_NSA_ILi8EEEEEENS5_IJSJ_NSA_ILi32EEEEEEEEENS5_IJNS5_IJS18_SG_EEESM_EEEEEEEvNS4_8identityES1E_NS1F_INS1G_ILi2ELi4ELi3EEENS4_18smem_ptr_flag_bitsILi8EEENSI_INS5_IJS1K_SG_EEENS5_IJSG_SB_EEEEEEEvS1T_EENS_8epilogue10collective6detail29Sm90TmaWarpSpecializedAdapterINS23_15DefaultEpilogueIiNS5_IJSB_llEEES27_NS22_6thread17LinearCombinationIiLi1EiiLNS28_9ScaleType4KindE0ELNS_15FloatRoundStyleE2EiEENS1_15EpilogueDefaultEEEEEvvEEEEvNT_6ParamsE,"ax",@progbits
	.align	128
.text._ZN7cutlass13device_kernelINS_4gemm6kernel13GemmUniversalIN4cute5tupleIJiiiiEEENS1_10collective13CollectiveMmaINS1_40MainloopSm90TmaGmmaWarpSpecializedSparseILi25ENS5_IJNS4_1CILi1EEESB_SB_EEENS1_35KernelTmaWarpSpecializedCooperativeEEENS5_IJNSA_ILi128EEENSA_ILi64EEESG_EEEaNS5_IJNS4_6LayoutINS5_IJiNS5_IJNSA_ILi2EEEiEEEiEEENS5_IJlNS5_IJSB_SJ_EEElEEEEENSI_INS5_IJNS5_IJSG_iEEESP_iEEENS5_IJNS5_IJSG_NSA_ILi4096EEEEEENS5_IJSB_lEEElEEEEEEEEaNS5_IJlSB_lEEENS4_8TiledMMAINS4_8MMA_AtomIJNS4_4SM904GMMA6SPARSE27GMMA_64x64x64_S32S8S8_SS_TNILNS11_9SparseSelE0EEEEEENSI_INS5_IJSJ_SB_SB_EEENS5_IJSB_NSA_ILi0EEES18_EEEEENS5_IJNS4_10UnderscoreES1B_S1B_EEEEENS4_13SM90_TMA_LOADENS4_14ComposedLayoutINS4_7SwizzleILi1ELi4ELi3EEENS4_25smem_sparse_ptr_flag_bitsILi2ELi8EEENSI_INS5_IJNS5_IJSB_NSA_ILi8EEEEEENS5_IJSJ_NSA_ILi32EEEEEEEEENS5_IJNS5_IJS18_SG_EEESM_EEEEEEEvNS4_8identityES1E_NS1F_INS1G_ILi2ELi4ELi3EEENS4_18smem_ptr_flag_bitsILi8EEENSI_INS5_IJS1K_SG_EEENS5_IJSG_SB_EEEEEEEvS1T_EENS_8epilogue10collective6detail29Sm90TmaWarpSpecializedAdapterINS23_15DefaultEpilogueIiNS5_IJSB_llEEES27_NS22_6thread17LinearCombinationIiLi1EiiLNS28_9ScaleType4KindE0ELNS_15FloatRoundStyleE2EiEENS1_15EpilogueDefaultEEEEEvvEEEEvNT_6ParamsE:
        .type           _ZN7cutlass13device_kernelINS_4gemm6kernel13GemmUniversalIN4cute5tupleIJiiiiEEENS1_10collective13CollectiveMmaINS1_40MainloopSm90TmaGmmaWarpSpecializedSparseILi25ENS5_IJNS4_1CILi1EEESB_SB_EEENS1_35KernelTmaWarpSpecializedCooperativeEEENS5_IJNSA_ILi128EEENSA_ILi64EEESG_EEEaNS5_IJNS4_6LayoutINS5_IJiNS5_IJNSA_ILi2EEEiEEEiEEENS5_IJlNS5_IJSB_SJ_EEElEEEEENSI_INS5_IJNS5_IJSG_iEEESP_iEEENS5_IJNS5_IJSG_NSA_ILi4096EEEEEENS5_IJSB_lEEElEEEEEEEEaNS5_IJlSB_lEEENS4_8TiledMMAINS4_8MMA_AtomIJNS4_4SM904GMMA6SPARSE27GMMA_64x64x64_S32S8S8_SS_TNILNS11_9SparseSelE0EEEEEENSI_INS5_IJSJ_SB_SB_EEENS5_IJSB_NSA_ILi0EEES18_EEEEENS5_IJNS4_10UnderscoreES1B_S1B_EEEEENS4_13SM90_TMA_LOADENS4_14ComposedLayoutINS4_7SwizzleILi1ELi4ELi3EEENS4_25smem_sparse_ptr_flag_bitsILi2ELi8EEENSI_INS5_IJNS5_IJSB_NSA_ILi8EEEEEENS5_IJSJ_NSA_ILi32EEEEEEEEENS5_IJNS5_IJS18_SG_EEESM_EEEEEEEvNS4_8identityES1E_NS1F_INS1G_ILi2ELi4ELi3EEENS4_18smem_ptr_flag_bitsILi8EEENSI_INS5_IJS1K_SG_EEENS5_IJSG_SB_EEEEEEEvS1T_EENS_8epilogue10collective6detail29Sm90TmaWarpSpecializedAdapterINS23_15DefaultEpilogueIiNS5_IJSB_llEEES27_NS22_6thread17LinearCombinationIiLi1EiiLNS28_9ScaleType4KindE0ELNS_15FloatRoundStyleE2EiEENS1_15EpilogueDefaultEEEEEvvEEEEvNT_6ParamsE,@function
        .size           _ZN7cutlass13device_kernelINS_4gemm6kernel13GemmUniversalIN4cute5tupleIJiiiiEEENS1_10collective13CollectiveMmaINS1_40MainloopSm90TmaGmmaWarpSpecializedSparseILi25ENS5_IJNS4_1CILi1EEESB_SB_EEENS1_35KernelTmaWarpSpecializedCooperativeEEENS5_IJNSA_ILi128EEENSA_ILi64EEESG_EEEaNS5_IJNS4_6LayoutINS5_IJiNS5_IJNSA_ILi2EEEiEEEiEEENS5_IJlNS5_IJSB_SJ_EEElEEEEENSI_INS5_IJNS5_IJSG_iEEESP_iEEENS5_IJNS5_IJSG_NSA_ILi4096EEEEEENS5_IJSB_lEEElEEEEEEEEaNS5_IJlSB_lEEENS4_8TiledMMAINS4_8MMA_AtomIJNS4_4SM904GMMA6SPARSE27GMMA_64x64x64_S32S8S8_SS_TNILNS11_9SparseSelE0EEEEEENSI_INS5_IJSJ_SB_SB_EEENS5_IJSB_NSA_ILi0EEES18_EEEEENS5_IJNS4_10UnderscoreES1B_S1B_EEEEENS4_13SM90_TMA_LOADENS4_14ComposedLayoutINS4_7SwizzleILi1ELi4ELi3EEENS4_25smem_sparse_ptr_flag_bitsILi2ELi8EEENSI_INS5_IJNS5_IJSB_NSA_ILi8EEEEEENS5_IJSJ_NSA_ILi32EEEEEEEEENS5_IJNS5_IJS18_SG_EEESM_EEEEEEEvNS4_8identityES1E_NS1F_INS1G_ILi2ELi4ELi3EEENS4_18smem_ptr_flag_bitsILi8EEENSI_INS5_IJS1K_SG_EEENS5_IJSG_SB_EEEEEEEvS1T_EENS_8epilogue10collective6detail29Sm90TmaWarpSpecializedAdapterINS23_15DefaultEpilogueIiNS5_IJSB_llEEES27_NS22_6thread17LinearCombinationIiLi1EiiLNS28_9ScaleType4KindE0ELNS_15FloatRoundStyleE2EiEENS1_15EpilogueDefaultEEEEEvvEEEEvNT_6ParamsE,(.L_x_168 - _ZN7cutlass13device_kernelINS_4gemm6kernel13GemmUniversalIN4cute5tupleIJiiiiEEENS1_10collective13CollectiveMmaINS1_40MainloopSm90TmaGmmaWarpSpecializedSparseILi25ENS5_IJNS4_1CILi1EEESB_SB_EEENS1_35KernelTmaWarpSpecializedCooperativeEEENS5_IJNSA_ILi128EEENSA_ILi64EEESG_EEEaNS5_IJNS4_6LayoutINS5_IJiNS5_IJNSA_ILi2EEEiEEEiEEENS5_IJlNS5_IJSB_SJ_EEElEEEEENSI_INS5_IJNS5_IJSG_iEEESP_iEEENS5_IJNS5_IJSG_NSA_ILi4096EEEEEENS5_IJSB_lEEElEEEEEEEEaNS5_IJlSB_lEEENS4_8TiledMMAINS4_8MMA_AtomIJNS4_4SM904GMMA6SPARSE27GMMA_64x64x64_S32S8S8_SS_TNILNS11_9SparseSelE0EEEEEENSI_INS5_IJSJ_SB_SB_EEENS5_IJSB_NSA_ILi0EEES18_EEEEENS5_IJNS4_10UnderscoreES1B_S1B_EEEEENS4_13SM90_TMA_LOADENS4_14ComposedLayoutINS4_7SwizzleILi1ELi4ELi3EEENS4_25smem_sparse_ptr_flag_bitsILi2ELi8EEENSI_INS5_IJNS5_IJSB_NSA_ILi8EEEEEENS5_IJSJ_NSA_ILi32EEEEEEEEENS5_IJNS5_IJS18_SG_EEESM_EEEEEEEvNS4_8identityES1E_NS1F_INS1G_ILi2ELi4ELi3EEENS4_18smem_ptr_flag_bitsILi8EEENSI_INS5_IJS1K_SG_EEENS5_IJSG_SB_EEEEEEEvS1T_EENS_8epilogue10collective6detail29Sm90TmaWarpSpecializedAdapterINS23_15DefaultEpilogueIiNS5_IJSB_llEEES27_NS22_6thread17LinearCombinationIiLi1EiiLNS28_9ScaleType4KindE0ELNS_15FloatRoundStyleE2EiEENS1_15EpilogueDefaultEEEEEvvEEEEvNT_6ParamsE)
        .other          _ZN7cutlass13device_kernelINS_4gemm6kernel13GemmUniversalIN4cute5tupleIJiiiiEEENS1_10collective13CollectiveMmaINS1_40MainloopSm90TmaGmmaWarpSpecializedSparseILi25ENS5_IJNS4_1CILi1EEESB_SB_EEENS1_35KernelTmaWarpSpecializedCooperativeEEENS5_IJNSA_ILi128EEENSA_ILi64EEESG_EEEaNS5_IJNS4_6LayoutINS5_IJiNS5_IJNSA_ILi2EEEiEEEiEEENS5_IJlNS5_IJSB_SJ_EEElEEEEENSI_INS5_IJNS5_IJSG_iEEESP_iEEENS5_IJNS5_IJSG_NSA_ILi4096EEEEEENS5_IJSB_lEEElEEEEEEEEaNS5_IJlSB_lEEENS4_8TiledMMAINS4_8MMA_AtomIJNS4_4SM904GMMA6SPARSE27GMMA_64x64x64_S32S8S8_SS_TNILNS11_9SparseSelE0EEEEEENSI_INS5_IJSJ_SB_SB_EEENS5_IJSB_NSA_ILi0EEES18_EEEEENS5_IJNS4_10UnderscoreES1B_S1B_EEEEENS4_13SM90_TMA_LOADENS4_14ComposedLayoutINS4_7SwizzleILi1ELi4ELi3EEENS4_25smem_sparse_ptr_flag_bitsILi2ELi8EEENSI_INS5_IJNS5_IJSB_NSA_ILi8EEEEEENS5_IJSJ_NSA_ILi32EEEEEEEEENS5_IJNS5_IJS18_SG_EEESM_EEEEEEEvNS4_8identityES1E_NS1F_INS1G_ILi2ELi4ELi3EEENS4_18smem_ptr_flag_bitsILi8EEENSI_INS5_IJS1K_SG_EEENS5_IJSG_SB_EEEEEEEvS1T_EENS_8epilogue10collective6detail29Sm90TmaWarpSpecializedAdapterINS23_15DefaultEpilogueIiNS5_IJSB_llEEES27_NS22_6thread17LinearCombinationIiLi1EiiLNS28_9ScaleType4KindE0ELNS_15FloatRoundStyleE2EiEENS1_15EpilogueDefaultEEEEEvvEEEEvNT_6ParamsE,@"STO_CUDA_ENTRY STV_DEFAULT"
_ZN7cutlass13device_kernelINS_4gemm6kernel13GemmUniversalIN4cute5tupleIJiiiiEEENS1_10collective13CollectiveMmaINS1_40MainloopSm90TmaGmmaWarpSpecializedSparseILi25ENS5_IJNS4_1CILi1EEESB_SB_EEENS1_35KernelTmaWarpSpecializedCooperativeEEENS5_IJNSA_ILi128EEENSA_ILi64EEESG_EEEaNS5_IJNS4_6LayoutINS5_IJiNS5_IJNSA_ILi2EEEiEEEiEEENS5_IJlNS5_IJSB_SJ_EEElEEEEENSI_INS5_IJNS5_IJSG_iEEESP_iEEENS5_IJNS5_IJSG_NSA_ILi4096EEEEEENS5_IJSB_lEEElEEEEEEEEaNS5_IJlSB_lEEENS4_8TiledMMAINS4_8MMA_AtomIJNS4_4SM904GMMA6SPARSE27GMMA_64x64x64_S32S8S8_SS_TNILNS11_9SparseSelE0EEEEEENSI_INS5_IJSJ_SB_SB_EEENS5_IJSB_NSA_ILi0EEES18_EEEEENS5_IJNS4_10UnderscoreES1B_S1B_EEEEENS4_13SM90_TMA_LOADENS4_14ComposedLayoutINS4_7SwizzleILi1ELi4ELi3EEENS4_25smem_sparse_ptr_flag_bitsILi2ELi8EEENSI_INS5_IJNS5_IJSB_NSA_ILi8EEEEEENS5_IJSJ_NSA_ILi32EEEEEEEEENS5_IJNS5_IJS18_SG_EEESM_EEEEEEEvNS4_8identityES1E_NS1F_INS1G_ILi2ELi4ELi3EEENS4_18smem_ptr_flag_bitsILi8EEENSI_INS5_IJS1K_SG_EEENS5_IJSG_SB_EEEEEEEvS1T_EENS_8epilogue10collective6detail29Sm90TmaWarpSpecializedAdapterINS23_15DefaultEpilogueIiNS5_IJSB_llEEES27_NS22_6thread17LinearCombinationIiLi1EiiLNS28_9ScaleType4KindE0ELNS_15FloatRoundStyleE2EiEENS1_15EpilogueDefaultEEEEEvvEEEEvNT_6ParamsE:
[----:B------:R-:W-:Y:S01]  /*0000*/  LDC R1, c[0x0][0x28] ;  /* 0x00000a00ff017b82 */ /* 0x000fe20000000800 */
[----:B------:R-:W0:Y:S01]  /*0010*/  S2R R2, SR_TID.X ;  /* 0x0000000000027919 */ /* 0x000e220000002100 */
[----:B------:R-:W-:Y:S01]  /*0020*/  ELECT P0, URZ, PT ;  /* 0x00000000003f782f */ /* 0x000fe20003800000 */
[----:B------:R-:W-:Y:S01]  /*0030*/  BSSY B0, `(.L_x_0) ;  /* 0x0000012000007945 */ /* 0x000fe20003800000 */
[--C-:B0-----:R-:W-:Y:S02]  /*0040*/  SHF.R.U32.HI R0, RZ, 0x5, R2.reuse ;  /* 0x00000005ff007819 */ /* 0x101fe40000011602 */
[----:B------:R-:W-:-:S03]  /*0050*/  SHF.R.U32.HI R16, RZ, 0x7, R2 ;  /* 0x00000007ff107819 */ /* 0x000fc60000011602 */
[----:B------:R-:W0:Y:S04]  /*0060*/  SHFL.IDX PT, R6, R0, RZ, 0x1f ;  /* 0x00001fff00067589 */ /* 0x000e2800000e0000 */
[----:B------:R1:W2:Y:S01]  /*0070*/  SHFL.IDX PT, R12, R16, RZ, 0x1f ;  /* 0x00001fff100c7589 */ /* 0x0002a200000e0000 */
[----:B0-----:R-:W-:-:S13]  /*0080*/  ISETP.NE.OR P0, PT, R6, RZ, !P0 ;  /* 0x000000ff0600720c */ /* 0x001fda0004705670 */
[----:B-12---:R-:W-:Y:S05]  /*0090*/  @P0 BRA `(.L_x_1) ;  /* 0x00000000002c0947 */ /* 0x006fea0003800000 */
[----:B------:R-:W-:Y:S02]  /*00a0*/  ULDC.64 UR4, c[0x0][0x198] ;  /* 0x0000660000047ab9 */ /* 0x000fe40000000a00 */
[----:B------:R-:W-:Y:S02]  /*00b0*/  UIADD3 UR6, UP0, UR4, 0xf0, URZ ;  /* 0x000000f004067890 */ /* 0x000fe4000ff1e03f */
[----:B------:R-:W-:Y:S02]  /*00c0*/  UIADD3 UR8, UP1, UR4, 0x1f0, URZ ;  /* 0x000001f004087890 */ /* 0x000fe4000ff3e03f */
[----:B------:R-:W-:Y:S02]  /*00d0*/  UIADD3 UR4, UP2, UR4, 0x2f0, URZ ;  /* 0x000002f004047890 */ /* 0x000fe4000ff5e03f */
[----:B------:R-:W-:Y:S02]  /*00e0*/  UIADD3.X UR7, URZ, UR5, URZ, UP0, !UPT ;  /* 0x000000053f077290 */ /* 0x000fe400087fe43f */
[----:B------:R-:W-:-:S02]  /*00f0*/  UIADD3.X UR9, URZ, UR5, URZ, UP1, !UPT ;  /* 0x000000053f097290 */ /* 0x000fc40008ffe43f */
[----:B------:R-:W-:-:S05]  /*0100*/  UIADD3.X UR5, URZ, UR5, URZ, UP2, !UPT ;  /* 0x000000053f057290 */ /* 0x000fca00097fe43f */
[----:B------:R0:W-:Y:S02]  /*0110*/  UTMACCTL.PF [UR6] ;  /* 0x00000000060079b9 */ /* 0x0001e40008040000 */
[----:B------:R0:W-:Y:S02]  /*0120*/  UTMACCTL.PF [UR8] ;  /* 0x00000000080079b9 */ /* 0x0001e40008040000 */
[----:B------:R0:W-:Y:S02]  /*0130*/  UTMACCTL.PF [UR4] ;  /* 0x00000000040079b9 */ /* 0x0001e40008040000 */
[----:B0-----:R-:W-:Y:S01]  /*0140*/  NOP ;  /* 0x0000000000007918 */ /* 0x001fe20000000000 */
.L_x_1:
[----:B------:R-:W-:Y:S05]  /*0150*/  BSYNC B0 ;  /* 0x0000000000007941 */ /* 0x000fea0003800000 */
.L_x_0:
[----:B------:R-:W0:Y:S02]  /*0160*/  SHFL.IDX PT, R3, R0, RZ, 0x1f ;  /* 0x00001fff00037589 */ /* 0x000e2400000e0000 */
[----:B0-----:R-:W-:-:S13]  /*0170*/  ISETP.NE.AND P0, PT, R3, RZ, PT ;  /* 0x000000ff0300720c */ /* 0x001fda0003f05270 */
[----:B------:R-:W-:Y:S05]  /*0180*/  @P0 BRA `(.L_x_2) ;  /* 0x00000004000c0947 */ /* 0x000fea0003800000 */
[----:B------:R-:W-:Y:S01]  /*0190*/  ELECT P0, URZ, PT ;  /* 0x00000000003f782f */ /* 0x000fe20003800000 */
[----:B------:R-:W-:-:S12]  /*01a0*/  BSSY B0, `(.L_x_2) ;  /* 0x0000041000007945 */ /* 0x000fd80003800000 */
[----:B------:R-:W-:Y:S05]  /*01b0*/  @!P0 BRA `(.L_x_3) ;  /* 0x0000000000fc8947 */ /* 0x000fea0003800000 */
[----:B------:R-:W0:Y:S01]  /*01c0*/  S2UR UR8, SR_CgaCtaId ;  /* 0x00000000000879c3 */ /* 0x000e220000008800 */
[----:B------:R-:W-:Y:S01]  /*01d0*/  UMOV UR4, 0x400 ;  /* 0x0000040000047882 */ /* 0x000fe20000000000 */
[----:B------:R-:W-:Y:S01]  /*01e0*/  UMOV UR5, 0x1 ;  /* 0x0000000100057882 */ /* 0x000fe20000000000 */
[----:B------:R-:W-:Y:S02]  /*01f0*/  UMOV UR6, 0x100 ;  /* 0x0000010000067882 */ /* 0x000fe40000000000 */
[----:B------:R-:W-:-:S04]  /*0200*/  UIADD3 UR6, -UR6, 0x100000, URZ ;  /* 0x0010000006067890 */ /* 0x000fc8000fffe13f */
[----:B------:R-:W-:Y:S02]  /*0210*/  USHF.L.U32 UR7, UR6, 0xb, URZ ;  /* 0x0000000b06077899 */ /* 0x000fe4000800063f */
[----:B------:R-:W-:Y:S02]  /*0220*/  USHF.L.U32 UR6, UR6, 0x1, URZ ;  /* 0x0000000106067899 */ /* 0x000fe4000800063f */
[----:B0-----:R-:W-:Y:S02]  /*0230*/  ULEA UR8, UR8, UR4, 0x18 ;  /* 0x0000000408087291 */ /* 0x001fe4000f8ec03f */
[----:B------:R-:W-:-:S04]  /*0240*/  UIADD3 UR4, -UR5, 0x100000, URZ ;  /* 0x0010000005047890 */ /* 0x000fc8000fffe13f */
[----:B------:R-:W-:Y:S02]  /*0250*/  USHF.L.U32 UR5, UR4, 0xb, URZ ;  /* 0x0000000b04057899 */ /* 0x000fe4000800063f */
[----:B------:R-:W-:Y:S01]  /*0260*/  USHF.L.U32 UR4, UR4, 0x1, URZ ;  /* 0x0000000104047899 */ /* 0x000fe2000800063f */
[----:B------:R-:W0:Y:S11]  /*0270*/  FENCE.VIEW.ASYNC.S ;  /* 0x00000000000073c6 */ /* 0x000e360000000000 */
[----:B0-----:R0:W1:Y:S01]  /*0280*/  SYNCS.EXCH.64 URZ, [UR8], UR4 ;  /* 0x00000004083f75b2 */ /* 0x0010620008000100 */
[----:B------:R0:W2:Y:S01]  /*0290*/  SYNCS.EXCH.64 URZ, [UR8+0xc8], UR6 ;  /* 0x0000c806083f75b2 */ /* 0x0000a20008000100 */
[----:B------:R0:W3:Y:S01]  /*02a0*/  SYNCS.EXCH.64 URZ, [UR8+0x8], UR4 ;  /* 0x00000804083f75b2 */ /* 0x0000e20008000100 */
[----:B------:R0:W4:Y:S01]  /*02b0*/  SYNCS.EXCH.64 URZ, [UR8+0xd0], UR6 ;  /* 0x0000d006083f75b2 */ /* 0x0001220008000100 */
[----:B------:R0:W0:Y:S01]  /*02c0*/  SYNCS.EXCH.64 URZ, [UR8+0x10], UR4 ;  /* 0x00001004083f75b2 */ /* 0x0000220008000100 */
        /* <DEDUP_REMOVED lines=45> */
[----:B-1234-:R-:W-:Y:S01]  /*05a0*/  NOP ;  /* 0x0000000000007918 */ /* 0x01efe20000000000 */
.L_x_3:
[----:B0-----:R-:W-:Y:S05]  /*05b0*/  BSYNC B0 ;  /* 0x0000000000007941 */ /* 0x001fea0003800000 */
.L_x_2:
[----:B------:R-:W0:Y:S01]  /*05c0*/  SHFL.IDX PT, R0, R0, RZ, 0x1f ;  /* 0x00001fff00007589 */ /* 0x000e2200000e0000 */
[----:B------:R-:W-:Y:S01]  /*05d0*/  ELECT P0, URZ, PT ;  /* 0x00000000003f782f */ /* 0x000fe20003800000 */
[----:B------:R-:W1:Y:S01]  /*05e0*/  LDC R3, c[0x0][0x75c] ;  /* 0x0001d700ff037b82 */ /* 0x000e620000000800 */
[----:B------:R-:W-:Y:S01]  /*05f0*/  UMOV UR4, 0x20 ;  /* 0x0000002000047882 */ /* 0x000fe20000000000 */
[----:B------:R-:W2:Y:S01]  /*0600*/  S2R R7, SR_CTAID.Y ;  /* 0x0000000000077919 */ /* 0x000ea20000002600 */
[----:B------:R-:W-:Y:S01]  /*0610*/  NOP ;  /* 0x0000000000007918 */ /* 0x000fe20000000000 */
[----:B------:R-:W-:Y:S01]  /*0620*/  NOP ;  /* 0x0000000000007918 */ /* 0x000fe20000000000 */
[----:B------:R-:W-:Y:S01]  /*0630*/  ISETP.NE.AND P2, PT, R12, RZ, PT ;  /* 0x000000ff0c00720c */ /* 0x000fe20003f45270 */
[----:B------:R-:W3:Y:S01]  /*0640*/  S2R R8, SR_CTAID.X ;  /* 0x0000000000087919 */ /* 0x000ee20000002500 */
[----:B0-----:R-:W-:Y:S02]  /*0650*/  ISETP.NE.OR P0, PT, R0, RZ, !P0 ;  /* 0x000000ff0000720c */ /* 0x001fe40004705670 */
[----:B-1----:R-:W-:-:S02]  /*0660*/  ISETP.NE.AND P4, PT, R3, 0x1, PT ;  /* 0x000000010300780c */ /* 0x002fc40003f85270 */
[----:B------:R-:W-:-:S04]  /*0670*/  SHF.R.S32.HI R3, RZ, 0x1f, R6 ;  /* 0x0000001fff037819 */ /* 0x000fc80000011406 */
[----:B------:R-:W-:-:S04]  /*0680*/  LEA.HI R3, R3, R6, RZ, 0x2 ;  /* 0x0000000603037211 */ /* 0x000fc800078f10ff */
[----:B------:R-:W-:Y:S01]  /*0690*/  LOP3.LUT R3, R3, 0xfffffffc, RZ, 0xc0, !PT ;  /* 0xfffffffc03037812 */ /* 0x000fe200078ec0ff */
[----:B------:R-:W-:Y:S01]  /*06a0*/  VOTEU.ALL UP0, P0 ;  /* 0x00000000003f7886 */ /* 0x000fe20000000000 */
[----:B------:R-:W-:Y:S01]  /*06b0*/  VOTEU.ALL UP1, P0 ;  /* 0x00000000003f7886 */ /* 0x000fe20000020000 */
[----:B------:R-:W3:Y:S01]  /*06c0*/  @P4 LDC R9, c[0x0][0x10] ;  /* 0x00000400ff094b82 */ /* 0x000ee20000000800 */
[----:B--2---:R-:W-:Y:S02]  /*06d0*/  @P4 IMAD.MOV.U32 R4, RZ, RZ, R7 ;  /* 0x000000ffff044224 */ /* 0x004fe400078e0007 */
[----:B------:R-:W-:Y:S01]  /*06e0*/  @!UP0 UMOV UR6, 0x400 ;  /* 0x0000040000068882 */ /* 0x000fe20000000000 */
[----:B------:R-:W-:-:S04]  /*06f0*/  @!UP0 UIADD3 UR4, -UR4, 0x100000, URZ ;  /* 0x0010000004048890 */ /* 0x000fc8000fffe13f */
[----:B------:R-:W-:Y:S02]  /*0700*/  @!UP0 USHF.L.U32 UR5, UR4, 0xb, URZ ;  /* 0x0000000b04058899 */ /* 0x000fe4000800063f */
[----:B------:R-:W-:Y:S01]  /*0710*/  @!UP0 USHF.L.U32 UR4, UR4, 0x1, URZ ;  /* 0x0000000104048899 */ /* 0x000fe2000800063f */
[----:B------:R-:W-:Y:S02]  /*0720*/  IMAD.IADD R6, R6, 0x1, -R3 ;  /* 0x0000000106067824 */ /* 0x000fe400078e0a03 */
[----:B------:R-:W-:Y:S01]  /*0730*/  @P4 IMAD.MOV.U32 R5, RZ, RZ, RZ ;  /* 0x000000ffff054224 */ /* 0x000fe200078e00ff */
[----:B------:R-:W0:Y:S01]  /*0740*/  @!UP0 S2UR UR7, SR_CgaCtaId ;  /* 0x00000000000789c3 */ /* 0x000e220000008800 */
[----:B------:R-:W-:Y:S01]  /*0750*/  @P4 IMAD.MOV.U32 R3, RZ, RZ, RZ ;  /* 0x000000ffff034224 */ /* 0x000fe200078e00ff */
[----:B------:R-:W-:-:S06]  /*0760*/  ISETP.NE.AND P1, PT, R6, 0x3, PT ;  /* 0x000000030600780c */ /* 0x000fcc0003f25270 */
[----:B------:R-:W1:Y:S01]  /*0770*/  @!P4 LDC R10, c[0x0][0xc] ;  /* 0x00000300ff0acb82 */ /* 0x000e620000000800 */
[----:B---3--:R-:W-:-:S04]  /*0780*/  @P4 IMAD.WIDE.U32 R4, R8, R9, R4 ;  /* 0x0000000908044225 */ /* 0x008fc800078e0004 */
[----:B------:R-:W-:Y:S02]  /*0790*/  IMAD.MOV.U32 R9, RZ, RZ, RZ ;  /* 0x000000ffff097224 */ /* 0x000fe400078e00ff */
[----:B------:R-:W-:Y:S01]  /*07a0*/  @P4 IMAD.IADD R5, R5, 0x1, R3 ;  /* 0x0000000105054824 */ /* 0x000fe200078e0203 */
[----:B------:R-:W-:Y:S01]  /*07b0*/  LOP3.LUT R3, R2, 0x7f, RZ, 0xc0, !PT ;  /* 0x0000007f02037812 */ /* 0x000fe200078ec0ff */
[----:B0-----:R-:W-:Y:S01]  /*07c0*/  @!UP0 ULEA UR8, UR7, UR6, 0x18 ;  /* 0x0000000607088291 */ /* 0x001fe2000f8ec03f */
[----:B------:R-:W-:Y:S02]  /*07d0*/  VOTEU.ALL UP0, P0 ;  /* 0x00000000003f7886 */ /* 0x000fe40000000000 */
[----:B------:R-:W-:Y:S01]  /*07e0*/  ULDC UR6, c[0x0][0xc] ;  /* 0x0000030000067ab9 */ /* 0x000fe20000000800 */
[----:B------:R-:W-:Y:S01]  /*07f0*/  ULDC UR7, c[0x0][0x10] ;  /* 0x0000040000077ab9 */ /* 0x000fe20000000800 */
[----:B------:R-:W-:Y:S01]  /*0800*/  ISETP.EQ.OR P0, PT, R6, RZ, !P1 ;  /* 0x000000ff0600720c */ /* 0x000fe20004f02670 */
[----:B-1----:R-:W-:-:S03]  /*0810*/  @!P4 IMAD.WIDE.U32 R10, R10, R7, R8 ;  /* 0x000000070a0ac225 */ /* 0x002fc600078e0008 */
[C---:B------:R-:W-:Y:S01]  /*0820*/  ISETP.EQ.AND P0, PT, R12.reuse, RZ, P0 ;  /* 0x000000ff0c00720c */ /* 0x040fe20000702270 */
[----:B------:R-:W0:Y:S02]  /*0830*/  FENCE.VIEW.ASYNC.S ;  /* 0x00000000000073c6 */ /* 0x000e240000000000 */
[----:B0-----:R-:W0:Y:S01]  /*0840*/  @!UP0 SYNCS.EXCH.64 URZ, [UR8+0x1a0], UR4 ;  /* 0x0001a004083f85b2 */ /* 0x001e220008000100 */
[----:B------:R-:W-:Y:S01]  /*0850*/  VIADD R12, R12, 0xffffffff ;  /* 0xffffffff0c0c7836 */ /* 0x000fe20000000000 */
[----:B------:R-:W-:Y:S01]  /*0860*/  SEL R0, RZ, 0x1, !P0 ;  /* 0x00000001ff007807 */ /* 0x000fe20004000000 */
[----:B------:R-:W-:Y:S02]  /*0870*/  @!P4 IMAD.MOV.U32 R4, RZ, RZ, R10 ;  /* 0x000000ffff04c224 */ /* 0x000fe400078e000a */
[----:B------:R-:W-:Y:S01]  /*0880*/  @!P4 IMAD.MOV.U32 R5, RZ, RZ, R11 ;  /* 0x000000ffff05c224 */ /* 0x000fe200078e000b */
[----:B------:R-:W-:-:S04]  /*0890*/  ISETP.GE.U32.AND P1, PT, R12, 0x2, PT ;  /* 0x000000020c00780c */ /* 0x000fc80003f26070 */
[----:B------:R-:W-:Y:S01]  /*08a0*/  SEL R0, R0, 0x2, P1 ;  /* 0x0000000200007807 */ /* 0x000fe20000800000 */
[----:B------:R1:W0:Y:S01]  /*08b0*/  @!UP1 SYNCS.EXCH.64 URZ, [UR8+0x1a8], UR4 ;  /* 0x0001a804083f95b2 */ /* 0x0002220008000100 */
[----:B------:R-:W-:Y:S01]  /*08c0*/  NOP ;  /* 0x0000000000007918 */ /* 0x000fe20000000000 */
[----:B-1----:R-:W-:-:S03]  /*08d0*/  UIMAD.WIDE.U32 UR4, UR6, UR7, URZ ;  /* 0x00000007060472a5 */ /* 0x002fc6000f8e003f */
[----:B------:R-:W-:Y:S02]  /*08e0*/  ULDC UR6, c[0x0][0x14] ;  /* 0x0000050000067ab9 */ /* 0x000fe40000000800 */
[----:B------:R-:W-:Y:S02]  /*08f0*/  UIMAD.WIDE.U32 UR30, UR4, UR6, URZ ;  /* 0x00000006041e72a5 */ /* 0x000fe4000f8e003f */
[----:B------:R-:W-:-:S04]  /*0900*/  UIMAD UR4, UR5, UR6, URZ ;  /* 0x00000006050472a4 */ /* 0x000fc8000f8e023f */
[----:B------:R-:W-:Y:S01]  /*0910*/  UIADD3 UR4, UR31, UR4, URZ ;  /* 0x000000041f047290 */ /* 0x000fe2000fffe03f */
[----:B0-----:R-:W-:Y:S06]  /*0920*/  BAR.SYNC.DEFER_BLOCKING 0x0 ;  /* 0x0000000000007b1d */ /* 0x001fec0000010000 */
[----:B------:R-:W-:Y:S05]  /*0930*/  @!P2 BRA `(.L_x_4) ;  /* 0x0000003c00a8a947 */ /* 0x000fea0003800000 */
[----:B------:R-:W-:-:S13]  /*0940*/  ISETP.GT.U32.AND P0, PT, R12, 0x1, PT ;  /* 0x000000010c00780c */ /* 0x000fda0003f04070 */
[----:B------:R-:W-:Y:S05]  /*0950*/  @P0 EXIT ;  /* 0x000000000000094d */ /* 0x000fea0003800000 */
[----:B------:R-:W-:Y:S01]  /*0960*/  ULDC.64 UR6, c[0x0][0x750] ;  /* 0x0001d40000067ab9 */ /* 0x000fe20000000a00 */
[----:B------:R-:W-:Y:S01]  /*0970*/  PRMT R10, RZ, 0x7610, R10 ;  /* 0x00007610ff0a7816 */ /* 0x000fe2000000000a */
[----:B------:R-:W-:Y:S01]  /*0980*/  IMAD.MOV.U32 R17, RZ, RZ, -0x1 ;  /* 0xffffffffff117424 */ /* 0x000fe200078e00ff */
[----:B------:R-:W-:Y:S01]  /*0990*/  ISETP.GE.U32.AND P0, PT, R4, UR6, PT ;  /* 0x0000000604007c0c */ /* 0x000fe2000bf06070 */
[----:B------:R-:W-:Y:S02]  /*09a0*/  IMAD.MOV.U32 R58, RZ, RZ, -0x1 ;  /* 0xffffffffff3a7424 */ /* 0x000fe400078e00ff */
[----:B------:R-:W-:Y:S01]  /*09b0*/  IMAD.MOV.U32 R21, RZ, RZ, -0x1 ;  /* 0xffffffffff157424 */ /* 0x000fe200078e00ff */
[----:B------:R-:W-:-:S13]  /*09c0*/  ISETP.GE.U32.AND.EX P0, PT, R5, UR7, PT, P0 ;  /* 0x0000000705007c0c */ /* 0x000fda000bf06100 */
[----:B------:R-:W-:Y:S05]  /*09d0*/  @P0 BRA `(.L_x_5) ;  /* 0x0000000400580947 */ /* 0x000fea0003800000 */
[----:B------:R-:W0:Y:S01]  /*09e0*/  LDC.64 R18, c[0x0][0x728] ;  /* 0x0001ca00ff127b82 */ /* 0x000e220000000a00 */
[----:B------:R-:W-:Y:S02]  /*09f0*/  IMAD.MOV.U32 R10, RZ, RZ, R4 ;  /* 0x000000ffff0a7224 */ /* 0x000fe400078e0004 */
[----:B------:R-:W-:-:S05]  /*0a00*/  IMAD.MOV.U32 R11, RZ, RZ, R5 ;  /* 0x000000ffff0b7224 */ /* 0x000fca00078e0005 */
[----:B------:R-:W1:Y:S08]  /*0a10*/  LDC R6, c[0x0][0x730] ;  /* 0x0001cc00ff067b82 */ /* 0x000e700000000800 */
[----:B------:R-:W2:Y:S01]  /*0a20*/  LDC.64 R20, c[0x0][0x720] ;  /* 0x0001c800ff147b82 */ /* 0x000ea20000000a00 */
[----:B0-----:R-:W-:-:S04]  /*0a30*/  ISETP.NE.U32.AND P0, PT, R18, RZ, PT ;  /* 0x000000ff1200720c */ /* 0x001fc80003f05070 */
[----:B------:R-:W-:-:S13]  /*0a40*/  ISETP.NE.AND.EX P0, PT, R19, RZ, PT, P0 ;  /* 0x000000ff1300720c */ /* 0x000fda0003f05300 */
[----:B-12---:R-:W-:Y:S05]  /*0a50*/  @!P0 BRA `(.L_x_6) ;  /* 0x0000000000288947 */ /* 0x006fea0003800000 */
[----:B------:R-:W0:Y:S02]  /*0a60*/  LDC R15, c[0x0][0x734] ;  /* 0x0001cd00ff0f7b82 */ /* 0x000e240000000800 */
[----:B0-----:R-:W-:-:S05]  /*0a70*/  IADD3 R15, P0, R4, R15, RZ ;  /* 0x0000000f040f7210 */ /* 0x001fca0007f1e0ff */
[----:B------:R-:W-:-:S04]  /*0a80*/  IMAD.X R17, RZ, RZ, R5, P0 ;  /* 0x000000ffff117224 */ /* 0x000fc800000e0605 */
[----:B------:R-:W-:-:S04]  /*0a90*/  IMAD.WIDE.U32 R10, R17, R18, RZ ;  /* 0x00000012110a7225 */ /* 0x000fc800078e00ff */
[----:B------:R-:W-:-:S04]  /*0aa0*/  IMAD.WIDE.U32 R12, P0, R15, R19, R10 ;  /* 0x000000130f0c7225 */ /* 0x000fc8000780000a */
[----:B------:R-:W-:-:S04]  /*0ab0*/  IMAD.WIDE.U32 R10, R15, R18, RZ ;  /* 0x000000120f0a7225 */ /* 0x000fc800078e00ff */
[----:B------:R-:W-:Y:S01]  /*0ac0*/  IMAD.X R15, RZ, RZ, RZ, P0 ;  /* 0x000000ffff0f7224 */ /* 0x000fe200000e06ff */
[----:B------:R-:W-:Y:S01]  /*0ad0*/  IADD3 RZ, P0, R11, R12, RZ ;  /* 0x0000000c0bff7210 */ /* 0x000fe20007f1e0ff */
[----:B------:R-:W-:-:S04]  /*0ae0*/  IMAD.MOV.U32 R14, RZ, RZ, R13 ;  /* 0x000000ffff0e7224 */ /* 0x000fc800078e000d */
[----:B------:R-:W-:-:S08]  /*0af0*/  IMAD.WIDE.U32.X R10, R17, R19, R14, P0 ;  /* 0x00000013110a7225 */ /* 0x000fd000000e040e */
.L_x_6:
[-CC-:B------:R-:W-:Y:S01]  /*0b00*/  SHF.R.U64 R27, R10, R6.reuse, R11.reuse ;  /* 0x000000060a1b7219 */ /* 0x180fe2000000120b */
[----:B------:R-:W0:Y:S01]  /*0b10*/  LDC R14, c[0x0][0x718] ;  /* 0x0001c600ff0e7b82 */ /* 0x000e220000000800 */
[----:B------:R-:W-:Y:S01]  /*0b20*/  SHF.R.U32.HI R9, RZ, R6, R11 ;  /* 0x00000006ff097219 */ /* 0x000fe2000001160b */
[----:B------:R-:W-:Y:S01]  /*0b30*/  ULDC UR5, c[0x0][0x150] ;  /* 0x0000540000057ab9 */ /* 0x000fe20000000800 */
[----:B------:R-:W-:Y:S02]  /*0b40*/  IADD3 R13, P0, RZ, -R27, RZ ;  /* 0x8000001bff0d7210 */ /* 0x000fe40007f1e0ff */
[----:B------:R-:W-:-:S03]  /*0b50*/  I2FP.F32.U32 R6, R8 ;  /* 0x0000000800067245 */ /* 0x000fc60000201000 */
[----:B------:R-:W1:Y:S01]  /*0b60*/  LDC.64 R28, c[0x0][0x740] ;  /* 0x0001d000ff1c7b82 */ /* 0x000e620000000a00 */
[----:B------:R-:W-:Y:S02]  /*0b70*/  IMAD.X R15, RZ, RZ, ~R9, P0 ;  /* 0x000000ffff0f7224 */ /* 0x000fe400000e0e09 */
[----:B------:R-:W-:Y:S01]  /*0b80*/  FMUL R6, R6, UR5 ;  /* 0x0000000506067c20 */ /* 0x000fe20008400000 */
[----:B------:R-:W-:Y:S01]  /*0b90*/  IMAD.WIDE.U32 R10, R13, R20, R4 ;  /* 0x000000140d0a7225 */ /* 0x000fe200078e0004 */
[----:B------:R-:W-:-:S03]  /*0ba0*/  ULDC UR5, c[0x0][0x154] ;  /* 0x0000550000057ab9 */ /* 0x000fc60000000800 */
[----:B------:R-:W-:Y:S01]  /*0bb0*/  IMAD R12, R15, R20, RZ ;  /* 0x000000140f0c7224 */ /* 0x000fe200078e02ff */
[----:B------:R-:W2:Y:S01]  /*0bc0*/  LDC R9, c[0x0][0x144] ;  /* 0x00005100ff097b82 */ /* 0x000ea20000000800 */
[----:B------:R-:W3:Y:S02]  /*0bd0*/  F2I.U32.TRUNC.NTZ R6, R6 ;  /* 0x0000000600067305 */ /* 0x000ee4000020f000 */
[----:B------:R-:W-:-:S04]  /*0be0*/  IMAD R13, R13, R21, R12 ;  /* 0x000000150d0d7224 */ /* 0x000fc800078e020c */
[----:B------:R-:W-:Y:S01]  /*0bf0*/  IMAD.IADD R11, R11, 0x1, R13 ;  /* 0x000000010b0b7824 */ /* 0x000fe200078e020d */
[----:B------:R-:W4:Y:S01]  /*0c00*/  LDC R22, c[0x0][0x708] ;  /* 0x0001c200ff167b82 */ /* 0x000f220000000800 */
[----:B------:R-:W-:-:S03]  /*0c10*/  IMAD.MOV.U32 R13, RZ, RZ, -0x1 ;  /* 0xffffffffff0d7424 */ /* 0x000fc600078e00ff */
[-CC-:B0-----:R-:W-:Y:S02]  /*0c20*/  SHF.R.U64 R20, R10, R14.reuse, R11.reuse ;  /* 0x0000000e0a147219 */ /* 0x181fe4000000120b */
[----:B------:R-:W-:Y:S02]  /*0c30*/  I2FP.F32.U32 R10, R7 ;  /* 0x00000007000a7245 */ /* 0x000fe40000201000 */
[----:B------:R-:W0:Y:S01]  /*0c40*/  LDC R26, c[0x0][0x758] ;  /* 0x0001d600ff1a7b82 */ /* 0x000e220000000800 */
[----:B-1----:R-:W-:Y:S01]  /*0c50*/  ISETP.NE.U32.AND P0, PT, R28, RZ, PT ;  /* 0x000000ff1c00720c */ /* 0x002fe20003f05070 */
[----:B---3--:R-:W-:Y:S02]  /*0c60*/  IMAD.MOV R12, RZ, RZ, -R6 ;  /* 0x000000ffff0c7224 */ /* 0x008fe400078e0a06 */
[----:B------:R-:W-:Y:S01]  /*0c70*/  FMUL R10, R10, UR5 ;  /* 0x000000050a0a7c20 */ /* 0x000fe20008400000 */
[----:B------:R-:W-:Y:S02]  /*0c80*/  SHF.R.U32.HI R11, RZ, R14, R11 ;  /* 0x0000000eff0b7219 */ /* 0x000fe4000001160b */
[----:B------:R-:W-:Y:S01]  /*0c90*/  ISETP.NE.AND.EX P0, PT, R29, RZ, PT, P0 ;  /* 0x000000ff1d00720c */ /* 0x000fe20003f05300 */
[----:B------:R1:W3:Y:S01]  /*0ca0*/  F2I.U32.TRUNC.NTZ R17, R10 ;  /* 0x0000000a00117305 */ /* 0x0002e2000020f000 */
[----:B------:R-:W1:Y:S01]  /*0cb0*/  LDC R18, c[0x0][0x148] ;  /* 0x00005200ff127b82 */ /* 0x000e620000000800 */
[----:B--2---:R-:W-:-:S07]  /*0cc0*/  IMAD R6, R9, R12, R8 ;  /* 0x0000000c09067224 */ /* 0x004fce00078e0208 */
[----:B------:R-:W2:Y:S01]  /*0cd0*/  LDC R24, c[0x0][0x700] ;  /* 0x0001c000ff187b82 */ /* 0x000ea20000000800 */
[-CC-:B----4-:R-:W-:Y:S02]  /*0ce0*/  SHF.R.U64 R30, R20, R22.reuse, R11.reuse ;  /* 0x00000016141e7219 */ /* 0x190fe4000000120b */
[----:B------:R-:W-:Y:S01]  /*0cf0*/  SHF.R.U32.HI R9, RZ, R22, R11 ;  /* 0x00000016ff097219 */ /* 0x000fe2000001160b */
[----:B------:R-:W-:-:S04]  /*0d00*/  IMAD.MOV.U32 R11, RZ, RZ, 0x1 ;  /* 0x00000001ff0b7424 */ /* 0x000fc800078e00ff */
[----:B------:R-:W4:Y:S01]  /*0d10*/  LDC R21, c[0x0][0x748] ;  /* 0x0001d200ff157b82 */ /* 0x000f220000000800 */
[-C--:B0-----:R-:W-:Y:S02]  /*0d20*/  SHF.L.U32 R8, R13, R26.reuse, RZ ;  /* 0x0000001a0d087219 */ /* 0x081fe400000006ff */
[--C-:B------:R-:W-:Y:S02]  /*0d30*/  SHF.R.U64 R22, R30, R26, R9.reuse ;  /* 0x0000001a1e167219 */ /* 0x100fe40000001209 */
[----:B------:R-:W-:Y:S02]  /*0d40*/  LOP3.LUT R15, RZ, R8, RZ, 0x33, !PT ;  /* 0x00000008ff0f7212 */ /* 0x000fe400078e33ff */
[-C--:B------:R-:W-:Y:S01]  /*0d50*/  SHF.R.U32.HI R9, RZ, R26.reuse, R9 ;  /* 0x0000001aff097219 */ /* 0x080fe20000011609 */
[----:B------:R-:W0:Y:S01]  /*0d60*/  LDC R23, c[0x0][0x738] ;  /* 0x0001ce00ff177b82 */ /* 0x000e220000000800 */
[----:B------:R-:W-:Y:S01]  /*0d70*/  SHF.L.U32 R14, R11, R26, RZ ;  /* 0x0000001a0b0e7219 */ /* 0x000fe200000006ff */
[----:B------:R-:W-:-:S06]  /*0d80*/  IMAD.MOV.U32 R8, RZ, RZ, R22 ;  /* 0x000000ffff087224 */ /* 0x000fcc00078e0016 */
[----:B------:R-:W0:Y:S01]  /*0d90*/  LDC R25, c[0x0][0x710] ;  /* 0x0001c400ff197b82 */ /* 0x000e220000000800 */
[----:B-1-3--:R-:W-:Y:S05]  /*0da0*/  @!P0 BRA `(.L_x_7) ;  /* 0x0000000000288947 */ /* 0x00afea0003800000 */
[----:B------:R-:W1:Y:S02]  /*0db0*/  LDC R13, c[0x0][0x74c] ;  /* 0x0001d300ff0d7b82 */ /* 0x000e640000000800 */
[----:B-1----:R-:W-:-:S05]  /*0dc0*/  IADD3 R13, P0, R22, R13, RZ ;  /* 0x0000000d160d7210 */ /* 0x002fca0007f1e0ff */
        /* <DEDUP_REMOVED lines=8> */
.L_x_7:
[----:B----4-:R-:W-:Y:S01]  /*0e50*/  SHF.R.U64 R8, R8, R21, R9 ;  /* 0x0000001508087219 */ /* 0x010fe20000001209 */
[----:B--2---:R-:W-:Y:S01]  /*0e60*/  VIADD R9, R24, 0xffffffff ;  /* 0xffffffff18097836 */ /* 0x004fe20000000000 */
[----:B------:R-:W-:Y:S01]  /*0e70*/  LOP3.LUT R15, R30, R15, RZ, 0xc0, !PT ;  /* 0x0000000f1e0f7212 */ /* 0x000fe200078ec0ff */
[----:B------:R-:W-:Y:S02]  /*0e80*/  IMAD.MOV R17, RZ, RZ, -R17 ;  /* 0x000000ffff117224 */ /* 0x000fe400078e0a11 */
[----:B------:R-:W-:Y:S01]  /*0e90*/  IMAD.MOV R10, RZ, RZ, -R8 ;  /* 0x000000ffff0a7224 */ /* 0x000fe200078e0a08 */
[----:B------:R-:W-:Y:S01]  /*0ea0*/  LOP3.LUT R9, R20, R9, RZ, 0xc0, !PT ;  /* 0x0000000914097212 */ /* 0x000fe200078ec0ff */
[----:B------:R-:W-:Y:S02]  /*0eb0*/  @P4 IMAD R6, R18, R17, R7 ;  /* 0x0000001112064224 */ /* 0x000fe400078e0207 */
[----:B------:R-:W-:Y:S02]  /*0ec0*/  IMAD R15, R14, R8, R15 ;  /* 0x000000080e0f7224 */ /* 0x000fe400078e020f */
[----:B0-----:R-:W-:-:S02]  /*0ed0*/  IMAD R7, R10, R23, R22 ;  /* 0x000000170a077224 */ /* 0x001fc400078e0216 */
[----:B------:R-:W-:Y:S02]  /*0ee0*/  IMAD R6, R15, R25, R6 ;  /* 0x000000190f067224 */ /* 0x000fe400078e0206 */
[----:B------:R-:W-:Y:S02]  /*0ef0*/  IMAD R7, R7, R24, R9 ;  /* 0x0000001807077224 */ /* 0x000fe400078e0209 */
[----:B------:R-:W-:Y:S02]  /*0f00*/  IMAD.MOV.U32 R10, RZ, RZ, 0x1 ;  /* 0x00000001ff0a7424 */ /* 0x000fe400078e00ff */
[----:B------:R-:W-:Y:S01]  /*0f10*/  IMAD.MOV.U32 R21, RZ, RZ, R27 ;  /* 0x000000ffff157224 */ /* 0x000fe200078e001b */
[----:B------:R-:W-:Y:S02]  /*0f20*/  SEL R58, R7, R6, !P4 ;  /* 0x00000006073a7207 */ /* 0x000fe40006000000 */
[----:B------:R-:W-:-:S07]  /*0f30*/  SEL R17, R6, R7, !P4 ;  /* 0x0000000706117207 */ /* 0x000fce0006000000 */
.L_x_5:
[----:B------:R-:W-:-:S08]  /*0f40*/  NOP ;  /* 0x0000000000007918 */ /* 0x000fd00000000000 */
[----:B------:R-:W0:Y:S02]  /*0f50*/  USETMAXREG.TRY_ALLOC.CTAPOOL UP0, 0xe8 ;  /* 0x000000e8000079c8 */ /* 0x000e240008000600 */
[----:B0-----:R-:W-:-:S13]  /*0f60*/  PLOP3.LUT P0, PT, PT, PT, UP0, 0x80, 0x0 ;  /* 0x000000000000781c */ /* 0x001fda0003f0f008 */
[----:B------:R-:W-:Y:S05]  /*0f70*/  @!P0 BRA `(.L_x_5) ;  /* 0xfffffffc00f08947 */ /* 0x000fea000383ffff */
[----:B------:R-:W-:Y:S01]  /*0f80*/  ULDC.64 UR6, c[0x0][0x698] ;  /* 0x0001a60000067ab9 */ /* 0x000fe20000000a00 */
[----:B------:R-:W-:Y:S01]  /*0f90*/  ULDC.64 UR16, c[0x0][0x208] ;  /* 0x0000820000107ab9 */ /* 0x000fe20000000a00 */
[----:B------:R-:W-:-:S04]  /*0fa0*/  ISETP.NE.U32.AND P0, PT, RZ, UR6, PT ;  /* 0x00000006ff007c0c */ /* 0x000fc8000bf05070 */
[----:B------:R-:W-:-:S13]  /*0fb0*/  ISETP.NE.AND.EX P0, PT, RZ, UR7, PT, P0 ;  /* 0x00000007ff007c0c */ /* 0x000fda000bf05300 */
[----:B------:R-:W-:Y:S05]  /*0fc0*/  @!P0 BRA `(.L_x_8) ;  /* 0x00000000001c8947 */ /* 0x000fea0003800000 */
[----:B------:R-:W0:Y:S02]  /*0fd0*/  LDC.64 R6, c[0x0][0x698] ;  /* 0x0001a600ff067b82 */ /* 0x000e240000000a00 */
[----:B0-----:R-:W2:Y:S02]  /*0fe0*/  LDG.E.64 R6, desc[UR16][R6.64] ;  /* 0x0000001006067981 */ /* 0x001ea4000c1e1b00 */
[----:B--2---:R-:W-:-:S04]  /*0ff0*/  ISETP.NE.U32.AND P0, PT, R6, RZ, PT ;  /* 0x000000ff0600720c */ /* 0x004fc80003f05070 */
[----:B------:R-:W-:-:S13]  /*1000*/  ISETP.NE.AND.EX P0, PT, R7, RZ, PT, P0 ;  /* 0x000000ff0700720c */ /* 0x000fda0003f05300 */
[----:B------:R-:W-:Y:S05]  /*1010*/  @!P0 BRA `(.L_x_8) ;  /* 0x0000000000088947 */ /* 0x000fea0003800000 */
[----:B------:R0:W5:Y:S01]  /*1020*/  LD.E R6, desc[UR16][R6.64] ;  /* 0x0000001006067980 */ /* 0x000162000c101900 */
[----:B------:R-:W-:Y:S05]  /*1030*/  BRA `(.L_x_9) ;  /* 0x0000000000207947 */ /* 0x000fea0003800000 */
.L_x_8:
[----:B------:R-:W-:Y:S02]  /*1040*/  ULDC.64 UR6, c[0x0][0x688] ;  /* 0x0001a20000067ab9 */ /* 0x000fe40000000a00 */
[----:B------:R-:W-:-:S04]  /*1050*/  ISETP.NE.U32.AND P0, PT, RZ, UR6, PT ;  /* 0x00000006ff007c0c */ /* 0x000fc8000bf05070 */
[----:B------:R-:W-:-:S13]  /*1060*/  ISETP.NE.AND.EX P0, PT, RZ, UR7, PT, P0 ;  /* 0x00000007ff007c0c */ /* 0x000fda000bf05300 */
[----:B------:R-:W-:Y:S05]  /*1070*/  @!P0 BRA `(.L_x_10) ;  /* 0x00000000000c8947 */ /* 0x000fea0003800000 */
[----:B------:R-:W0:Y:S02]  /*1080*/  LDC.64 R6, c[0x0][0x688] ;  /* 0x0001a200ff067b82 */ /* 0x000e240000000a00 */
[----:B0-----:R1:W5:Y:S01]  /*1090*/  LDG.E R6, desc[UR16][R6.64] ;  /* 0x0000001006067981 */ /* 0x001362000c1e1900 */
[----:B------:R-:W-:Y:S05]  /*10a0*/  BRA `(.L_x_9) ;  /* 0x0000000000047947 */ /* 0x000fea0003800000 */
.L_x_10:
[----:B------:R-:W2:Y:S02]  /*10b0*/  LDC R6, c[0x0][0x680] ;  /* 0x0001a000ff067b82 */ /* 0x000ea40000000800 */
.L_x_9:
[----:B------:R-:W-:Y:S02]  /*10c0*/  ULDC.64 UR6, c[0x0][0x6a0] ;  /* 0x0001a80000067ab9 */ /* 0x000fe40000000a00 */
[----:B------:R-:W-:-:S04]  /*10d0*/  ISETP.NE.U32.AND P0, PT, RZ, UR6, PT ;  /* 0x00000006ff007c0c */ /* 0x000fc8000bf05070 */
[----:B------:R-:W-:-:S13]  /*10e0*/  ISETP.NE.AND.EX P0, PT, RZ, UR7, PT, P0 ;  /* 0x00000007ff007c0c */ /* 0x000fda000bf05300 */
[----:B------:R-:W-:Y:S05]  /*10f0*/  @!P0 BRA `(.L_x_11) ;  /* 0x00000000001c8947 */ /* 0x000fea0003800000 */
[----:B------:R-:W3:Y:S02]  /*1100*/  LDC.64 R8, c[0x0][0x6a0] ;  /* 0x0001a800ff087b82 */ /* 0x000ee40000000a00 */
[----:B---3--:R-:W3:Y:S02]  /*1110*/  LDG.E.64 R8, desc[UR16][R8.64] ;  /* 0x0000001008087981 */ /* 0x008ee4000c1e1b00 */
[----:B---3--:R-:W-:-:S04]  /*1120*/  ISETP.NE.U32.AND P0, PT, R8, RZ, PT ;  /* 0x000000ff0800720c */ /* 0x008fc80003f05070 */
[----:B------:R-:W-:-:S13]  /*1130*/  ISETP.NE.AND.EX P0, PT, R9, RZ, PT, P0 ;  /* 0x000000ff0900720c */ /* 0x000fda0003f05300 */
[----:B------:R-:W-:Y:S05]  /*1140*/  @!P0 BRA `(.L_x_11) ;  /* 0x0000000000088947 */ /* 0x000fea0003800000 */
[----:B01----:R0:W5:Y:S01]  /*1150*/  LD.E R7, desc[UR16][R8.64] ;  /* 0x0000001008077980 */ /* 0x003162000c101900 */
[----:B------:R-:W-:Y:S05]  /*1160*/  BRA `(.L_x_12) ;  /* 0x0000000000207947 */ /* 0x000fea0003800000 */
.L_x_11:
[----:B------:R-:W-:Y:S02]  /*1170*/  ULDC.64 UR6, c[0x0][0x690] ;  /* 0x0001a40000067ab9 */ /* 0x000fe40000000a00 */
[----:B------:R-:W-:-:S04]  /*1180*/  ISETP.NE.U32.AND P0, PT, RZ, UR6, PT ;  /* 0x00000006ff007c0c */ /* 0x000fc8000bf05070 */
[----:B------:R-:W-:-:S13]  /*1190*/  ISETP.NE.AND.EX P0, PT, RZ, UR7, PT, P0 ;  /* 0x00000007ff007c0c */ /* 0x000fda000bf05300 */
[----:B------:R-:W-:Y:S05]  /*11a0*/  @!P0 BRA `(.L_x_13) ;  /* 0x00000000000c8947 */ /* 0x000fea0003800000 */
[----:B------:R-:W0:Y:S02]  /*11b0*/  LDC.64 R8, c[0x0][0x690] ;  /* 0x0001a400ff087b82 */ /* 0x000e240000000a00 */
[----:B01----:R1:W5:Y:S01]  /*11c0*/  LDG.E R7, desc[UR16][R8.64] ;  /* 0x0000001008077981 */ /* 0x003362000c1e1900 */
[----:B------:R-:W-:Y:S05]  /*11d0*/  BRA `(.L_x_12) ;  /* 0x0000000000047947 */ /* 0x000fea0003800000 */
.L_x_13:
[----:B01----:R-:W3:Y:S02]  /*11e0*/  LDC R7, c[0x0][0x684] ;  /* 0x0001a100ff077b82 */ /* 0x003ee40000000800 */
.L_x_12:
[----:B------:R-:W-:-:S13]  /*11f0*/  LOP3.LUT P0, RZ, R10, 0xff, RZ, 0xc0, !PT ;  /* 0x000000ff0aff7812 */ /* 0x000fda000780c0ff */
[----:B------:R-:W-:Y:S05]  /*1200*/  @!P0 EXIT ;  /* 0x000000000000894d */ /* 0x000fea0003800000 */
[----:B------:R-:W4:Y:S01]  /*1210*/  LDC.64 R18, c[0x0][0x288] ;  /* 0x0000a200ff127b82 */ /* 0x000f220000000a00 */
[C---:B01----:R-:W-:Y:S01]  /*1220*/  IMAD.SHL.U32 R9, R2.reuse, 0x20, RZ ;  /* 0x0000002002097824 */ /* 0x043fe200078e00ff */
[----:B------:R-:W-:Y:S01]  /*1230*/  SHF.R.U32.HI R10, RZ, 0x5, R3 ;  /* 0x00000005ff0a7819 */ /* 0x000fe20000011603 */
[----:B------:R-:W-:Y:S01]  /*1240*/  IMAD.SHL.U32 R8, R2, 0x200, RZ ;  /* 0x0000020002087824 */ /* 0x000fe200078e00ff */
[C---:B------:R-:W-:Y:S01]  /*1250*/  LOP3.LUT R12, R16.reuse, 0x1, RZ, 0xc0, !PT ;  /* 0x00000001100c7812 */ /* 0x040fe200078ec0ff */
[----:B------:R-:W-:Y:S01]  /*1260*/  IMAD.SHL.U32 R16, R16, 0x40, RZ ;  /* 0x0000004010107824 */ /* 0x000fe200078e00ff */
[----:B------:R-:W-:Y:S01]  /*1270*/  LOP3.LUT R11, R9, 0x1c00, RZ, 0xc0, !PT ;  /* 0x00001c00090b7812 */ /* 0x000fe200078ec0ff */
[----:B------:R-:W-:Y:S01]  /*1280*/  IMAD.SHL.U32 R14, R10, 0x10, RZ ;  /* 0x000000100a0e7824 */ /* 0x000fe200078e00ff */
[----:B------:R-:W-:Y:S01]  /*1290*/  SHF.R.U32.HI R9, RZ, 0x2, R2 ;  /* 0x00000002ff097819 */ /* 0x000fe20000011602 */
[----:B------:R-:W0:Y:S01]  /*12a0*/  LDC R20, c[0x0][0x758] ;  /* 0x0001d600ff147b82 */ /* 0x000e220000000800 */
[----:B------:R-:W-:Y:S01]  /*12b0*/  LOP3.LUT R11, R11, 0x200, R8, 0xf8, !PT ;  /* 0x000002000b0b7812 */ /* 0x000fe200078ef808 */
[C---:B------:R-:W-:Y:S01]  /*12c0*/  IMAD.SHL.U32 R8, R2.reuse, 0x10, RZ ;  /* 0x0000001002087824 */ /* 0x040fe200078e00ff */
[----:B------:R-:W-:Y:S01]  /*12d0*/  LOP3.LUT R9, R9, 0x7, RZ, 0xc0, !PT ;  /* 0x0000000709097812 */ /* 0x000fe200078ec0ff */
[----:B------:R-:W-:Y:S01]  /*12e0*/  ULDC.64 UR6, c[0x0][0x6b0] ;  /* 0x0001ac0000067ab9 */ /* 0x000fe20000000a00 */
[----:B------:R-:W-:Y:S01]  /*12f0*/  LOP3.LUT R13, R2, 0x3, RZ, 0xc0, !PT ;  /* 0x00000003020d7812 */ /* 0x000fe200078ec0ff */
[----:B------:R-:W-:Y:S01]  /*1300*/  ULDC.64 UR14, c[0x0][0x6c8] ;  /* 0x0001b200000e7ab9 */ /* 0x000fe20000000a00 */
[--C-:B------:R-:W-:Y:S01]  /*1310*/  LOP3.LUT R3, R14, 0xfffffff0, R9.reuse, 0xe2, !PT ;  /* 0xfffffff00e037812 */ /* 0x100fe200078ee209 */
[----:B------:R-:W-:Y:S01]  /*1320*/  IMAD R9, R10, -0x10, -R9 ;  /* 0xfffffff00a097824 */ /* 0x000fe200078e0a09 */
[----:B------:R-:W-:Y:S01]  /*1330*/  LOP3.LUT R11, R11, 0x1c0, R8, 0xf8, !PT ;  /* 0x000001c00b0b7812 */ /* 0x000fe200078ef808 */
[----:B------:R-:W-:Y:S01]  /*1340*/  USHF.L.U64.HI UR5, UR6, 0x5, UR7 ;  /* 0x0000000506057899 */ /* 0x000fe20008010207 */
[----:B------:R-:W-:Y:S01]  /*1350*/  LOP3.LUT R3, R3, 0x40, R16, 0xf8, !PT ;  /* 0x0000004003037812 */ /* 0x000fe200078ef810 */
[----:B------:R-:W-:Y:S01]  /*1360*/  IMAD R14, R12, -0x40, R9 ;  /* 0xffffffc00c0e7824 */ /* 0x000fe200078e0209 */
[----:B------:R-:W-:Y:S01]  /*1370*/  LOP3.LUT R15, R11, 0x20, R8, 0xf8, !PT ;  /* 0x000000200b0f7812 */ /* 0x000fe200078ef808 */
[----:B------:R-:W-:Y:S01]  /*1380*/  USHF.L.U64.HI UR7, UR14, 0x5, UR15 ;  /* 0x000000050e077899 */ /* 0x000fe2000801020f */
[----:B----4-:R-:W-:Y:S01]  /*1390*/  VIADD R9, R19, 0x3f ;  /* 0x0000003f13097836 */ /* 0x010fe20000000000 */
[----:B------:R-:W-:Y:S01]  /*13a0*/  USHF.L.U32 UR6, UR6, 0x5, URZ ;  /* 0x0000000506067899 */ /* 0x000fe2000800063f */
[----:B------:R-:W-:Y:S01]  /*13b0*/  IMAD R8, R13, -0x2, R18 ;  /* 0xfffffffe0d087824 */ /* 0x000fe200078e0212 */
[----:B------:R-:W-:Y:S01]  /*13c0*/  USHF.L.U32 UR14, UR14, 0x5, URZ ;  /* 0x000000050e0e7899 */ /* 0x000fe2000800063f */
[----:B------:R-:W-:Y:S01]  /*13d0*/  IMAD.MOV.U32 R13, RZ, RZ, -0x1 ;  /* 0xffffffffff0d7424 */ /* 0x000fe200078e00ff */
[----:B------:R-:W-:Y:S01]  /*13e0*/  SHF.R.S32.HI R10, RZ, 0x1f, R9 ;  /* 0x0000001fff0a7819 */ /* 0x000fe20000011409 */
[----:B------:R-:W-:Y:S01]  /*13f0*/  IMAD.MOV.U32 R19, RZ, RZ, 0x1 ;  /* 0x00000001ff137424 */ /* 0x000fe200078e00ff */
[----:B------:R-:W-:Y:S01]  /*1400*/  LOP3.LUT R12, R2, 0x80, RZ, 0xc0, !PT ;  /* 0x00000080020c7812 */ /* 0x000fe200078ec0ff */
[----:B------:R-:W-:Y:S01]  /*1410*/  ULDC UR8, c[0x0][0x284] ;  /* 0x0000a10000087ab9 */ /* 0x000fe20000000800 */
[----:B------:R-:W-:Y:S01]  /*1420*/  LEA.HI R11, R10, R9, RZ, 0x6 ;  /* 0x000000090a0b7211 */ /* 0x000fe200078f30ff */
[----:B------:R-:W-:Y:S01]  /*1430*/  UIADD3 UR20, UP0, UR6, 0x20, URZ ;  /* 0x0000002006147890 */ /* 0x000fe2000ff1e03f */
[-C--:B0-----:R-:W-:Y:S01]  /*1440*/  SHF.L.U32 R13, R13, R20.reuse, RZ ;  /* 0x000000140d0d7219 */ /* 0x081fe200000006ff */
[----:B------:R-:W-:Y:S01]  /*1450*/  UIADD3 UR18, UP1, UR14, 0x20, URZ ;  /* 0x000000200e127890 */ /* 0x000fe2000ff3e03f */
[----:B------:R-:W-:Y:S01]  /*1460*/  SHF.R.S32.HI R11, RZ, 0x6, R11 ;  /* 0x00000006ff0b7819 */ /* 0x000fe2000001140b */
[----:B------:R-:W-:Y:S01]  /*1470*/  IMAD.SHL.U32 R2, R2, 0x2, RZ ;  /* 0x0000000202027824 */ /* 0x000fe200078e00ff */
[----:B------:R-:W-:Y:S01]  /*1480*/  SHF.L.U32 R9, R19, R20, RZ ;  /* 0x0000001413097219 */ /* 0x000fe200000006ff */
[----:B------:R-:W-:Y:S01]  /*1490*/  IMAD.MOV.U32 R10, RZ, RZ, RZ ;  /* 0x000000ffff0a7224 */ /* 0x000fe200078e00ff */
[----:B------:R-:W-:Y:S01]  /*14a0*/  VIMNMX R16, RZ, R11, PT ;  /* 0x0000000bff107248 */ /* 0x000fe20003fe0100 */
[----:B------:R-:W-:Y:S01]  /*14b0*/  IMAD.MOV.U32 R18, RZ, RZ, RZ ;  /* 0x000000ffff127224 */ /* 0x000fe200078e00ff */
[----:B------:R-:W-:Y:S01]  /*14c0*/  LOP3.LUT R68, R0, 0x1, RZ, 0xfc, !PT ;  /* 0x0000000100447812 */ /* 0x000fe200078efcff */
[----:B------:R-:W-:Y:S01]  /*14d0*/  VIADD R14, R14, UR8 ;  /* 0x000000080e0e7c36 */ /* 0x000fe20008000000 */
[----:B------:R-:W-:Y:S01]  /*14e0*/  SHF.R.U32.HI R12, RZ, 0x7, R12 ;  /* 0x00000007ff0c7819 */ /* 0x000fe2000001160c */
[----:B------:R-:W-:Y:S01]  /*14f0*/  IMAD.IADD R16, R11, 0x1, -R16 ;  /* 0x000000010b107824 */ /* 0x000fe200078e0a10 */
[----:B------:R-:W-:Y:S01]  /*1500*/  LOP3.LUT R13, RZ, R13, RZ, 0x33, !PT ;  /* 0x0000000dff0d7212 */ /* 0x000fe200078e33ff */
[----:B------:R-:W-:Y:S01]  /*1510*/  UIADD3.X UR21, URZ, UR5, URZ, UP0, !UPT ;  /* 0x000000053f157290 */ /* 0x000fe200087fe43f */
[----:B------:R-:W-:Y:S01]  /*1520*/  SHF.R.U32.HI R15, RZ, 0x3, R15 ;  /* 0x00000003ff0f7819 */ /* 0x000fe2000001160f */
[----:B------:R-:W-:-:S12]  /*1530*/  UIADD3.X UR19, URZ, UR7, URZ, UP1, !UPT ;  /* 0x000000073f137290 */ /* 0x000fd80008ffe43f */
.L_x_90:
[----:B0-----:R-:W0:Y:S01]  /*1540*/  SHFL.IDX PT, R19, R12, RZ, 0x1f ;  /* 0x00001fff0c137589 */ /* 0x001e2200000e0000 */
[----:B------:R-:W-:Y:S02]  /*1550*/  ISETP.GE.AND P0, PT, R16, 0x1, PT ;  /* 0x000000011000780c */ /* 0x000fe40003f06270 */
[----:B------:R-:W-:Y:S02]  /*1560*/  CS2R R24, SRZ ;  /* 0x0000000000187805 */ /* 0x000fe4000001ff00 */
[----:B------:R-:W-:Y:S02]  /*1570*/  CS2R R26, SRZ ;  /* 0x00000000001a7805 */ /* 0x000fe4000001ff00 */
[----:B--2---:R-:W-:Y:S02]  /*1580*/  CS2R R28, SRZ ;  /* 0x00000000001c7805 */ /* 0x004fe4000001ff00 */
[----:B------:R-:W-:Y:S02]  /*1590*/  CS2R R30, SRZ ;  /* 0x00000000001e7805 */ /* 0x000fe4000001ff00 */
[----:B------:R-:W-:-:S02]  /*15a0*/  CS2R R32, SRZ ;  /* 0x0000000000207805 */ /* 0x000fc4000001ff00 */
[----:B------:R-:W-:Y:S02]  /*15b0*/  CS2R R34, SRZ ;  /* 0x0000000000227805 */ /* 0x000fe4000001ff00 */
[----:B------:R-:W-:Y:S02]  /*15c0*/  CS2R R36, SRZ ;  /* 0x0000000000247805 */ /* 0x000fe4000001ff00 */
[----:B------:R-:W-:Y:S02]  /*15d0*/  CS2R R38, SRZ ;  /* 0x0000000000267805 */ /* 0x000fe4000001ff00 */
[----:B------:R-:W-:Y:S02]  /*15e0*/  CS2R R40, SRZ ;  /* 0x0000000000287805 */ /* 0x000fe4000001ff00 */
[----:B------:R-:W-:Y:S02]  /*15f0*/  CS2R R42, SRZ ;  /* 0x00000000002a7805 */ /* 0x000fe4000001ff00 */
[----:B------:R-:W-:-:S02]  /*1600*/  CS2R R44, SRZ ;  /* 0x00000000002c7805 */ /* 0x000fc4000001ff00 */
[----:B------:R-:W-:Y:S02]  /*1610*/  CS2R R46, SRZ ;  /* 0x00000000002e7805 */ /* 0x000fe4000001ff00 */
[----:B------:R-:W-:Y:S02]  /*1620*/  CS2R R48, SRZ ;  /* 0x0000000000307805 */ /* 0x000fe4000001ff00 */
[----:B------:R-:W-:Y:S02]  /*1630*/  CS2R R50, SRZ ;  /* 0x0000000000327805 */ /* 0x000fe4000001ff00 */
[----:B------:R-:W-:Y:S02]  /*1640*/  CS2R R52, SRZ ;  /* 0x0000000000347805 */ /* 0x000fe4000001ff00 */
[----:B------:R-:W-:Y:S02]  /*1650*/  CS2R R54, SRZ ;  /* 0x0000000000367805 */ /* 0x000fe4000001ff00 */
[----:B0-----:R-:W-:Y:S01]  /*1660*/  R2UR UR8, R19 ;  /* 0x00000000130872ca */ /* 0x001fe200000e0000 */
[----:B----45:R-:W-:-:S14]  /*1670*/  @!P0 BRA `(.L_x_14) ;  /* 0x0000000000f88947 */ /* 0x030fdc0003800000 */
[----:B------:R-:W0:Y:S01]  /*1680*/  S2UR UR11, SR_CgaCtaId ;  /* 0x00000000000b79c3 */ /* 0x000e220000008800 */
[----:B------:R-:W-:Y:S01]  /*1690*/  ULEA.HI UR9, UR8, UR8, URZ, 0x1 ;  /* 0x0000000808097291 */ /* 0x000fe2000f8f083f */
[----:B------:R-:W-:Y:S01]  /*16a0*/  R2UR UR12, R18 ;  /* 0x00000000120c72ca */ /* 0x000fe200000e0000 */
[----:B------:R-:W-:Y:S01]  /*16b0*/  UMOV UR10, 0x400 ;  /* 0x00000400000a7882 */ /* 0x000fe20000000000 */
[----:B------:R-:W-:Y:S01]  /*16c0*/  IMAD.MOV.U32 R19, RZ, RZ, R16 ;  /* 0x000000ffff137224 */ /* 0x000fe200078e0010 */
[----:B------:R-:W-:Y:S01]  /*16d0*/  ULOP3.LUT UR9, UR9, 0x1ffffe, URZ, 0xc0, !UPT ;  /* 0x001ffffe09097892 */ /* 0x000fe2000f8ec03f */
[----:B------:R-:W-:Y:S01]  /*16e0*/  IMAD.MOV.U32 R20, RZ, RZ, R10 ;  /* 0x000000ffff147224 */ /* 0x000fe200078e000a */
[----:B------:R-:W-:Y:S01]  /*16f0*/  UPLOP3.LUT UP0, UPT, UPT, UPT, UPT, 0x40, 0x0 ;  /* 0x000000000000789c */ /* 0x000fe20003f0e870 */
[----:B------:R-:W-:Y:S01]  /*1700*/  IMAD.MOV.U32 R22, RZ, RZ, R18 ;  /* 0x000000ffff167224 */ /* 0x000fe200078e0012 */
[----:B------:R-:W-:Y:S02]  /*1710*/  UIADD3 UR9, UR8, -UR9, URZ ;  /* 0x8000000908097290 */ /* 0x000fe4000fffe03f */
[----:B0-----:R-:W-:-:S04]  /*1720*/  ULEA UR15, UR11, UR10, 0x18 ;  /* 0x0000000a0b0f7291 */ /* 0x001fc8000f8ec03f */
[----:B------:R-:W-:-:S04]  /*1730*/  ULEA UR9, UR9, UR15, 0xb ;  /* 0x0000000f09097291 */ /* 0x000fc8000f8e583f */
[----:B------:R-:W-:-:S04]  /*1740*/  UIADD3 UR9, UR9, 0x280, URZ ;  /* 0x0000028009097890 */ /* 0x000fc8000fffe03f */
[----:B------:R-:W-:-:S04]  /*1750*/  USHF.R.U32.HI UR9, URZ, 0x4, UR9 ;  /* 0x000000043f097899 */ /* 0x000fc80008011609 */
[----:B------:R-:W-:-:S04]  /*1760*/  ULOP3.LUT UR9, UR9, 0x3fff, URZ, 0xc0, !UPT ;  /* 0x00003fff09097892 */ /* 0x000fc8000f8ec03f */
[----:B------:R-:W-:-:S12]  /*1770*/  ULOP3.LUT UR13, UR9, 0x10000, URZ, 0xfc, !UPT ;  /* 0x00010000090d7892 */ /* 0x000fd8000f8efc3f */
.L_x_21:
[----:B------:R-:W-:-:S13]  /*1780*/  ISETP.NE.AND P1, PT, R68, 0x3, PT ;  /* 0x000000034400780c */ /* 0x000fda0003f25270 */
[----:B0-----:R-:W-:Y:S05]  /*1790*/  @!P1 BRA `(.L_x_15) ;  /* 0x0000000000049947 */ /* 0x001fea0003800000 */
[----:B------:R-:W-:Y:S01]  /*17a0*/  BPT.TRAP 0x1 ;  /* 0x000000040000795c */ /* 0x000fe20000300000 */
.L_x_15:
[----:B------:R-:W-:Y:S01]  /*17b0*/  ULEA UR8, UR12, UR15, 0x3 ;  /* 0x0000000f0c087291 */ /* 0x000fe2000f8e183f */
[----:B------:R-:W-:-:S08]  /*17c0*/  SHF.L.U32 R56, R20, 0x1f, RZ ;  /* 0x0000001f14387819 */ /* 0x000fd000000006ff */
[----:B------:R0:W1:Y:S01]  /*17d0*/  SYNCS.PHASECHK.TRANS64.TRYWAIT P0, [UR8], R56 ;  /* 0x00000038ff0075a7 */ /* 0x0000620008000148 */
[----:B------:R-:W-:Y:S05]  /*17e0*/  @!P1 BRA `(.L_x_16) ;  /* 0x0000000000049947 */ /* 0x000fea0003800000 */
[----:B------:R-:W-:Y:S01]  /*17f0*/  BPT.TRAP 0x1 ;  /* 0x000000040000795c */ /* 0x000fe20000300000 */
.L_x_16:
[----:B------:R-:W-:-:S04]  /*1800*/  IMAD.U32 R60, RZ, RZ, UR12 ;  /* 0x0000000cff3c7e24 */ /* 0x000fc8000f8e00ff */
[----:B------:R-:W-:Y:S01]  /*1810*/  IMAD R23, R60, 0x400, R15 ;  /* 0x000004003c177824 */ /* 0x000fe200078e020f */
[----:B-1----:R-:W-:Y:S06]  /*1820*/  @P0 BRA `(.L_x_17) ;  /* 0x0000000000080947 */ /* 0x002fec0003800000 */
[----:B------:R-:W1:Y:S02]  /*1830*/  SYNCS.PHASECHK.TRANS64.TRYWAIT P0, [UR8], R56 ;  /* 0x00000038ff0075a7 */ /* 0x000e640008000148 */
[----:B-1----:R-:W-:Y:S05]  /*1840*/  @!P0 BRA `(.L_x_18) ;  /* 0x0000005000748947 */ /* 0x002fea0003800000 */
.L_x_17:
[----:B01----:R-:W0:Y:S01]  /*1850*/  LDS R56, [R23+UR15+0x32280] ;  /* 0x0322800f17387984 */ /* 0x003e220008000800 */
[----:B------:R-:W-:Y:S01]  /*1860*/  UIADD3 UR8, UR15, 0x19280, URZ ;  /* 0x000192800f087890 */ /* 0x000fe2000fffe03f */
[----:B------:R-:W-:Y:S01]  /*1870*/  UMOV UR9, 0xc0000010 ;  /* 0xc000001000097882 */ /* 0x000fe20000000000 */
[----:B------:R-:W-:Y:S02]  /*1880*/  UMOV UR11, 0x80000020 ;  /* 0x80000020000b7882 */ /* 0x000fe40000000000 */
[----:B------:R-:W-:-:S04]  /*1890*/  USHF.R.U32.HI UR8, URZ, 0x4, UR8 ;  /* 0x000000043f087899 */ /* 0x000fc80008011608 */
[----:B------:R-:W-:-:S04]  /*18a0*/  ULOP3.LUT UR8, UR8, 0x3fff, URZ, 0xc0, !UPT ;  /* 0x00003fff08087892 */ /* 0x000fc8000f8ec03f */
[----:B------:R-:W-:Y:S02]  /*18b0*/  ULOP3.LUT UR10, UR8, 0x10000, URZ, 0xfc, !UPT ;  /* 0x00010000080a7892 */ /* 0x000fe4000f8efc3f */
[----:B------:R-:W-:Y:S02]  /*18c0*/  ULEA UR8, UR12, UR13, 0x8 ;  /* 0x0000000d0c087291 */ /* 0x000fe4000f8e403f */
[----:B------:R-:W-:Y:S01]  /*18d0*/  ULEA UR10, UR12, UR10, 0x8 ;  /* 0x0000000a0c0a7291 */ /* 0x000fe2000f8e403f */
[----:B0-----:R-:W-:-:S08]  /*18e0*/  WARPGROUP.ARRIVE ;  /* 0x00000000000079c5 */ /* 0x001fd00000000000 */
[----:B------:R-:W-:Y:S03]  /*18f0*/  IGMMA.SP.64x64x64.S8.S8 R24, gdesc[UR8], R24, UP0, R56, gsb0 ;  /* 0x02003800081879f1 */ /* 0x000fe6000b841218 */
[----:B------:R-:W-:Y:S02]  /*1900*/  WARPGROUP.DEPBAR.LE gsb0, 0x0 ;  /* 0x00008000000079c5 */ /* 0x000fe40000010000 */
[----:B------:R-:W-:Y:S05]  /*1910*/  @!P1 BRA `(.L_x_19) ;  /* 0x0000000000049947 */ /* 0x000fea0003800000 */
[----:B------:R-:W-:Y:S01]  /*1920*/  BPT.TRAP 0x1 ;  /* 0x000000040000795c */ /* 0x000fe20000300000 */
.L_x_19:
[----:B------:R-:W-:Y:S02]  /*1930*/  LEA R23, R22, UR15, 0x3 ;  /* 0x0000000f16177c11 */ /* 0x000fe4000f8e18ff */
[----:B------:R-:W-:-:S03]  /*1940*/  ISETP.GT.U32.AND P0, PT, R0, 0x1, PT ;  /* 0x000000010000780c */ /* 0x000fc60003f04070 */
[----:B------:R-:W-:-:S05]  /*1950*/  VIADD R23, R23, 0xc8 ;  /* 0x000000c817177836 */ /* 0x000fca0000000000 */
[----:B------:R-:W-:-:S04]  /*1960*/  PRMT R23, RZ, 0x654, R23 ;  /* 0x00000654ff177816 */ /* 0x000fc80000000017 */
[----:B------:R0:W-:Y:S01]  /*1970*/  SYNCS.ARRIVE.TRANS64.RED.A1T0 RZ, [R23+URZ], RZ ;  /* 0x000000ff17ff79a7 */ /* 0x0001e2000810043f */
[----:B------:R-:W-:Y:S05]  /*1980*/  @P0 BRA `(.L_x_20) ;  /* 0x0000000000040947 */ /* 0x000fea0003800000 */
[----:B------:R-:W-:Y:S01]  /*1990*/  BPT.TRAP 0x1 ;  /* 0x000000040000795c */ /* 0x000fe20000300000 */
.L_x_20:
[----:B------:R-:W-:Y:S01]  /*19a0*/  UIADD3 UR12, UR12, 0x1, URZ ;  /* 0x000000010c0c7890 */ /* 0x000fe2000fffe03f */
[C---:B------:R-:W-:Y:S01]  /*19b0*/  ISETP.GT.AND P1, PT, R19.reuse, 0x1, PT ;  /* 0x000000011300780c */ /* 0x040fe20003f24270 */
[----:B------:R-:W-:Y:S02]  /*19c0*/  VIADD R22, R22, 0x1 ;  /* 0x0000000116167836 */ /* 0x000fe40000000000 */
[----:B------:R-:W-:Y:S01]  /*19d0*/  UISETP.NE.AND UP0, UPT, UR12, 0x19, UPT ;  /* 0x000000190c00788c */ /* 0x000fe2000bf05270 */
[----:B------:R-:W-:Y:S02]  /*19e0*/  VIADD R19, R19, 0xffffffff ;  /* 0xffffffff13137836 */ /* 0x000fe40000000000 */
[C---:B------:R-:W-:Y:S01]  /*19f0*/  ISETP.NE.AND P0, PT, R22.reuse, 0x19, PT ;  /* 0x000000191600780c */ /* 0x040fe20003f05270 */
[----:B------:R-:W-:Y:S02]  /*1a00*/  USEL UR8, URZ, 0x1, UP0 ;  /* 0x000000013f087887 */ /* 0x000fe40008000000 */
[----:B------:R-:W-:Y:S01]  /*1a10*/  USEL UR12, UR12, URZ, UP0 ;  /* 0x0000003f0c0c7287 */ /* 0x000fe20008000000 */
[----:B------:R-:W-:Y:S01]  /*1a20*/  SEL R22, R22, RZ, P0 ;  /* 0x000000ff16167207 */ /* 0x000fe20000000000 */
[----:B------:R-:W-:-:S02]  /*1a30*/  UPLOP3.LUT UP0, UPT, UPT, UPT, UPT, 0x80, 0x0 ;  /* 0x000000000000789c */ /* 0x000fc40003f0f070 */
[----:B------:R-:W-:Y:S01]  /*1a40*/  LOP3.LUT R20, R20, UR8, RZ, 0x3c, !PT ;  /* 0x0000000814147c12 */ /* 0x000fe2000f8e3cff */
[----:B------:R-:W-:Y:S08]  /*1a50*/  @P1 BRA `(.L_x_21) ;  /* 0xfffffffc00481947 */ /* 0x000ff0000383ffff */
.L_x_14:
[----:B------:R-:W-:Y:S01]  /*1a60*/  IMAD.SHL.U32 R60, R17, 0x80, RZ ;  /* 0x00000080113c7824 */ /* 0x000fe200078e00ff */
[----:B------:R-:W-:Y:S01]  /*1a70*/  SHF.R.S32.HI R63, RZ, 0x1f, R21 ;  /* 0x0000001fff3f7819 */ /* 0x000fe20000011415 */
[----:B------:R-:W-:Y:S01]  /*1a80*/  IMAD.IADD R62, R11, 0x1, R18 ;  /* 0x000000010b3e7824 */ /* 0x000fe200078e0212 */
[----:B------:R-:W-:Y:S01]  /*1a90*/  ULDC.64 UR8, c[0x0][0x6d0] ;  /* 0x0001b40000087ab9 */ /* 0x000fe20000000a00 */
[----:B------:R-:W-:Y:S01]  /*1aa0*/  IMAD.IADD R56, R3, 0x1, R60 ;  /* 0x0000000103387824 */ /* 0x000fe200078e023c */
[----:B------:R-:W-:Y:S01]  /*1ab0*/  ISETP.GE.U32.AND P1, PT, R11, 0x19, PT ;  /* 0x000000190b00780c */ /* 0x000fe20003f26070 */
[----:B------:R-:W-:Y:S01]  /*1ac0*/  IMAD.SHL.U32 R59, R58, 0x40, RZ ;  /* 0x000000403a3b7824 */ /* 0x000fe200078e00ff */
[C---:B------:R-:W-:Y:S01]  /*1ad0*/  ISETP.GT.U32.AND P0, PT, R62.reuse, 0x18, PT ;  /* 0x000000183e00780c */ /* 0x040fe20003f04070 */
[----:B------:R-:W-:Y:S01]  /*1ae0*/  IMAD R20, R63, UR8, RZ ;  /* 0x000000083f147c24 */ /* 0x000fe2000f8e02ff */
[----:B------:R-:W-:Y:S01]  /*1af0*/  SHF.R.S32.HI R57, RZ, 0x1f, R56 ;  /* 0x0000001fff397819 */ /* 0x000fe20000011438 */
[----:B------:R-:W-:Y:S01]  /*1b00*/  IMAD.WIDE.U32 R18, R62, 0x51eb851f, RZ ;  /* 0x51eb851f3e127825 */ /* 0x000fe200078e00ff */
[----:B------:R-:W-:Y:S01]  /*1b10*/  ISETP.LT.U32.AND P0, PT, R11, 0x19, P0 ;  /* 0x000000190b00780c */ /* 0x000fe20000701070 */
[----:B------:R-:W-:-:S02]  /*1b20*/  WARPGROUP.DEPBAR.LE gsb0, 0x0 ;  /* 0x00008000000079c5 */ /* 0x000fc40000010000 */
[----:B0-----:R-:W-:Y:S01]  /*1b30*/  IMAD.WIDE.U32 R22, R21, UR8, R56 ;  /* 0x0000000815167c25 */ /* 0x001fe2000f8e0038 */
[----:B------:R-:W-:Y:S01]  /*1b40*/  ULDC UR8, c[0x0][0x288] ;  /* 0x0000a20000087ab9 */ /* 0x000fe20000000800 */
[----:B------:R-:W-:Y:S02]  /*1b50*/  SEL R17, RZ, 0x1, !P0 ;  /* 0x00000001ff117807 */ /* 0x000fe40004000000 */
[----:B------:R-:W-:Y:S01]  /*1b60*/  ISETP.GE.AND P0, PT, R59, UR8, PT ;  /* 0x000000083b007c0c */ /* 0x000fe2000bf06270 */
[----:B------:R-:W-:Y:S01]  /*1b70*/  ULDC UR8, c[0x0][0x284] ;  /* 0x0000a10000087ab9 */ /* 0x000fe20000000800 */
[----:B------:R-:W-:Y:S01]  /*1b80*/  SHF.R.U32.HI R19, RZ, 0x3, R19 ;  /* 0x00000003ff137819 */ /* 0x000fe20000011613 */
[----:B------:R-:W-:Y:S01]  /*1b90*/  IMAD R61, R21, UR9, R20 ;  /* 0x00000009153d7c24 */ /* 0x000fe2000f8e0214 */
[----:B------:R-:W-:Y:S02]  /*1ba0*/  ISETP.GE.OR P0, PT, R60, UR8, P0 ;  /* 0x000000083c007c0c */ /* 0x000fe40008706670 */
[----:B------:R-:W-:Y:S01]  /*1bb0*/  LOP3.LUT R10, R10, R17, RZ, 0x3c, !PT ;  /* 0x000000110a0a7212 */ /* 0x000fe200078e3cff */
[----:B------:R-:W-:-:S02]  /*1bc0*/  IMAD.IADD R23, R23, 0x1, R61 ;  /* 0x0000000117177824 */ /* 0x000fc400078e023d */
[----:B------:R-:W-:Y:S01]  /*1bd0*/  IMAD R18, R19, -0x19, R62 ;  /* 0xffffffe713127824 */ /* 0x000fe200078e023e */
[----:B------:R-:W-:Y:S01]  /*1be0*/  @P1 LOP3.LUT R10, R10, 0x1, R19, 0x78, !PT ;  /* 0x000000010a0a1812 */ /* 0x000fe200078e7813 */
[----:B------:R-:W-:-:S06]  /*1bf0*/  IMAD.MOV.U32 R17, RZ, RZ, -0x1 ;  /* 0xffffffffff117424 */ /* 0x000fcc00078e00ff */
[----:B------:R-:W-:Y:S05]  /*1c00*/  @P0 BRA `(.L_x_22) ;  /* 0x0000002400740947 */ /* 0x000fea0003800000 */
[----:B------:R-:W0:Y:S01]  /*1c10*/  LDC.64 R76, c[0x0][0x6c8] ;  /* 0x0001b200ff4c7b82 */ /* 0x000e220000000a00 */
[----:B------:R-:W-:Y:S01]  /*1c20*/  IMAD.IADD R20, R8, 0x1, -R59 ;  /* 0x0000000108147824 */ /* 0x000fe200078e0a3b */
[----:B---3-5:R-:W-:Y:S01]  /*1c30*/  ISETP.NE.AND P1, PT, R7, RZ, PT ;  /* 0x000000ff0700720c */ /* 0x028fe20003f25270 */
[----:B------:R-:W-:Y:S01]  /*1c40*/  IMAD.WIDE R58, R58, 0x40, RZ ;  /* 0x000000403a3a7825 */ /* 0x000fe200078e02ff */
[----:B------:R-:W-:Y:S02]  /*1c50*/  BSSY B0, `(.L_x_22) ;  /* 0x0000258000007945 */ /* 0x000fe40003800000 */
[----:B------:R-:W-:Y:S01]  /*1c60*/  ISETP.GT.AND P0, PT, R20, RZ, PT ;  /* 0x000000ff1400720c */ /* 0x000fe20003f04270 */
[----:B------:R-:W-:Y:S01]  /*1c70*/  IMAD.IADD R19, R14, 0x1, -R60 ;  /* 0x000000010e137824 */ /* 0x000fe200078e0a3c */
[----:B------:R-:W-:-:S04]  /*1c80*/  LOP3.LUT R73, R58, 0x6, R2, 0xf8, !PT ;  /* 0x000000063a497812 */ /* 0x000fc800078ef802 */
[----:B------:R-:W-:Y:S01]  /*1c90*/  ISETP.GT.AND P2, PT, R19, RZ, P0 ;  /* 0x000000ff1300720c */ /* 0x000fe20000744270 */
[-C--:B0-----:R-:W-:Y:S02]  /*1ca0*/  IMAD R60, R59, R76.reuse, RZ ;  /* 0x0000004c3b3c7224 */ /* 0x081fe400078e02ff */
[----:B------:R-:W-:-:S04]  /*1cb0*/  IMAD.WIDE.U32 R66, R73, R76, R22 ;  /* 0x0000004c49427225 */ /* 0x000fc800078e0016 */
[----:B------:R-:W-:-:S04]  /*1cc0*/  IMAD R23, R73, R77, R60 ;  /* 0x0000004d49177224 */ /* 0x000fc800078e023c */
[----:B------:R-:W-:Y:S01]  /*1cd0*/  IMAD.IADD R75, R67, 0x1, R23 ;  /* 0x00000001434b7824 */ /* 0x000fe200078e0217 */
[----:B------:R-:W-:Y:S06]  /*1ce0*/  @!P1 BRA `(.L_x_23) ;  /* 0x00000018008c9947 */ /* 0x000fec0003800000 */
[----:B------:R-:W-:Y:S01]  /*1cf0*/  ULDC.64 UR8, c[0x0][0x6b8] ;  /* 0x0001ae0000087ab9 */ /* 0x000fe20000000a00 */
[----:B------:R-:W-:Y:S01]  /*1d00*/  ULDC.64 UR22, c[0x0][0x6b0] ;  /* 0x0001ac0000167ab9 */ /* 0x000fe20000000a00 */
[----:B------:R-:W-:Y:S01]  /*1d10*/  IMAD R22, R63, UR8, RZ ;  /* 0x000000083f167c24 */ /* 0x000fe2000f8e02ff */
[----:B------:R-:W-:Y:S01]  /*1d20*/  ULDC.64 UR10, c[0x0][0x6a8] ;  /* 0x0001aa00000a7ab9 */ /* 0x000fe20000000a00 */
[C---:B------:R-:W-:Y:S01]  /*1d30*/  IMAD.WIDE.U32 R70, R21.reuse, UR8, R56 ;  /* 0x0000000815467c25 */ /* 0x040fe2000f8e0038 */
[----:B------:R-:W0:Y:S01]  /*1d40*/  LDC.64 R64, c[0x0][0x6b0] ;  /* 0x0001ac00ff407b82 */ /* 0x000e220000000a00 */
[----:B------:R-:W-:Y:S02]  /*1d50*/  ULDC.64 UR12, c[0x0][0x6c0] ;  /* 0x0001b000000c7ab9 */ /* 0x000fe40000000a00 */
[----:B------:R-:W-:Y:S02]  /*1d60*/  IMAD R69, R21, UR9, R22 ;  /* 0x0000000915457c24 */ /* 0x000fe4000f8e0216 */
[----:B------:R-:W-:-:S02]  /*1d70*/  IMAD R58, R59, UR22, RZ ;  /* 0x000000163b3a7c24 */ /* 0x000fc4000f8e02ff */
[----:B------:R-:W-:Y:S02]  /*1d80*/  IMAD.IADD R59, R71, 0x1, R69 ;  /* 0x00000001473b7824 */ /* 0x000fe400078e0245 */
[----:B------:R-:W-:Y:S02]  /*1d90*/  IMAD R71, R73, UR23, R58 ;  /* 0x0000001749477c24 */ /* 0x000fe4000f8e023a */
[----:B------:R-:W-:-:S04]  /*1da0*/  IMAD.MOV.U32 R58, RZ, RZ, R70 ;  /* 0x000000ffff3a7224 */ /* 0x000fc800078e0046 */
[----:B------:R-:W-:-:S04]  /*1db0*/  IMAD.WIDE.U32 R22, R73, UR22, R58 ;  /* 0x0000001649167c25 */ /* 0x000fc8000f8e003a */
[----:B------:R-:W-:Y:S01]  /*1dc0*/  IMAD.IADD R23, R23, 0x1, R71 ;  /* 0x0000000117177824 */ /* 0x000fe200078e0247 */
[----:B------:R-:W-:-:S04]  /*1dd0*/  LEA R60, P1, R22, UR10, 0x2 ;  /* 0x0000000a163c7c11 */ /* 0x000fc8000f8210ff */
[----:B------:R-:W-:-:S05]  /*1de0*/  LEA.HI.X R61, R22, UR11, R23, 0x2, P1 ;  /* 0x0000000b163d7c11 */ /* 0x000fca00088f1417 */
[----:B------:R-:W3:Y:S01]  /*1df0*/  @P2 LDG.E.LTC128B R72, desc[UR16][R60.64] ;  /* 0x000000103c482981 */ /* 0x000ee2000c1e1920 */
[C---:B------:R-:W-:Y:S01]  /*1e00*/  LEA R22, P1, R66.reuse, UR12, 0x2 ;  /* 0x0000000c42167c11 */ /* 0x040fe2000f8210ff */
[C---:B0-----:R-:W-:Y:S01]  /*1e10*/  IMAD.WIDE.U32 R64, R73.reuse, UR22, R64 ;  /* 0x0000001649407c25 */ /* 0x041fe2000f8e0040 */
[----:B------:R-:W-:Y:S02]  /*1e20*/  BSSY B1, `(.L_x_24) ;  /* 0x0000016000017945 */ /* 0x000fe40003800000 */
[----:B------:R-:W-:Y:S01]  /*1e30*/  LEA.HI.X R23, R66, UR13, R75, 0x2, P1 ;  /* 0x0000000d42177c11 */ /* 0x000fe200088f144b */
[----:B------:R-:W-:Y:S01]  /*1e40*/  IMAD.WIDE.U32 R62, R73, UR22, R56 ;  /* 0x00000016493e7c25 */ /* 0x000fe2000f8e0038 */
[----:B------:R-:W-:Y:S02]  /*1e50*/  ISETP.GT.AND P1, PT, R20, 0x1, PT ;  /* 0x000000011400780c */ /* 0x000fe40003f24270 */
[-C--:B------:R-:W-:Y:S01]  /*1e60*/  IADD3 R70, P6, R70, R64.reuse, RZ ;  /* 0x0000004046467210 */ /* 0x080fe20007fde0ff */
[C---:B------:R-:W-:Y:S01]  /*1e70*/  IMAD.IADD R63, R71.reuse, 0x1, R63 ;  /* 0x00000001473f7824 */ /* 0x040fe200078e023f */
[----:B------:R-:W-:Y:S01]  /*1e80*/  IADD3 R64, P3, R56, R64, RZ ;  /* 0x0000004038407210 */ /* 0x000fe20007f7e0ff */
[----:B------:R-:W-:Y:S01]  /*1e90*/  IMAD.IADD R71, R71, 0x1, R65 ;  /* 0x0000000147477824 */ /* 0x000fe200078e0241 */
[----:B------:R-:W-:Y:S01]  /*1ea0*/  LEA R58, P5, R76, R22, 0x2 ;  /* 0x000000164c3a7211 */ /* 0x000fe200078a10ff */
[----:B------:R-:W-:-:S04]  /*1eb0*/  IMAD.WIDE.U32 R62, R21, UR8, R62 ;  /* 0x00000008153e7c25 */ /* 0x000fc8000f8e003e */
[----:B------:R-:W-:Y:S02]  /*1ec0*/  IMAD.X R65, R57, 0x1, R71, P3 ;  /* 0x0000000139417824 */ /* 0x000fe400018e0647 */
[----:B---3--:R-:W-:-:S04]  /*1ed0*/  IMAD R67, R72, R7, RZ ;  /* 0x0000000748437224 */ /* 0x008fc800078e02ff */
[----:B--2---:R-:W-:Y:S02]  /*1ee0*/  IMAD R75, R24, R6, R67 ;  /* 0x00000006184b7224 */ /* 0x004fe400078e0243 */
[----:B------:R-:W-:Y:S01]  /*1ef0*/  IMAD.X R67, R71, 0x1, R59, P6 ;  /* 0x0000000147437824 */ /* 0x000fe200030e063b */
[C---:B------:R-:W-:Y:S02]  /*1f00*/  LEA R56, P6, R70.reuse, UR10, 0x2 ;  /* 0x0000000a46387c11 */ /* 0x040fe4000f8c10ff */
[----:B------:R0:W-:Y:S01]  /*1f10*/  @P2 STG.E desc[UR16][R22.64], R75 ;  /* 0x0000004b16002986 */ /* 0x0001e2000c101910 */
[----:B------:R-:W-:Y:S02]  /*1f20*/  ISETP.GT.AND P2, PT, R19, RZ, P1 ;  /* 0x000000ff1300720c */ /* 0x000fe40000f44270 */
[----:B------:R-:W-:Y:S01]  /*1f30*/  LEA.HI.X R57, R70, UR11, R67, 0x2, P6 ;  /* 0x0000000b46397c11 */ /* 0x000fe2000b0f1443 */
[----:B------:R-:W-:Y:S01]  /*1f40*/  IMAD.IADD R67, R69, 0x1, R63 ;  /* 0x0000000145437824 */ /* 0x000fe200078e023f */
[----:B------:R-:W-:-:S09]  /*1f50*/  LEA.HI.X R59, R76, R23, R77, 0x2, P5 ;  /* 0x000000174c3b7211 */ /* 0x000fd200028f144d */
[----:B0-----:R-:W-:Y:S05]  /*1f60*/  @!P2 BRA `(.L_x_25) ;  /* 0x000000000004a947 */ /* 0x001fea0003800000 */
[----:B------:R0:W5:Y:S02]  /*1f70*/  LDG.E.LTC128B R72, desc[UR16][R56.64] ;  /* 0x0000001038487981 */ /* 0x000164000c1e1920 */
.L_x_25:
[----:B------:R-:W-:Y:S05]  /*1f80*/  BSYNC B1 ;  /* 0x0000000000017941 */ /* 0x000fea0003800000 */
.L_x_24:
[----:B-----5:R-:W-:Y:S01]  /*1f90*/  IMAD R63, R72, R7, RZ ;  /* 0x00000007483f7224 */ /* 0x020fe200078e02ff */
[----:B------:R-:W-:Y:S01]  /*1fa0*/  ISETP.GT.AND P3, PT, R19, 0x8, P0 ;  /* 0x000000081300780c */ /* 0x000fe20000764270 */
[----:B------:R-:W-:Y:S01]  /*1fb0*/  BSSY B1, `(.L_x_26) ;  /* 0x0000009000017945 */ /* 0x000fe20003800000 */
[----:B------:R-:W-:Y:S01]  /*1fc0*/  LEA R24, P5, R62, UR10, 0x2 ;  /* 0x0000000a3e187c11 */ /* 0x000fe2000f8a10ff */
[----:B------:R-:W-:Y:S01]  /*1fd0*/  IMAD R71, R25, R6, R63 ;  /* 0x0000000619477224 */ /* 0x000fe200078e023f */
[----:B------:R-:W-:Y:S02]  /*1fe0*/  ISETP.GT.AND P0, PT, R20, 0x8, PT ;  /* 0x000000081400780c */ /* 0x000fe40003f04270 */
[----:B------:R-:W-:Y:S01]  /*1ff0*/  LEA.HI.X R25, R62, UR11, R67, 0x2, P5 ;  /* 0x0000000b3e197c11 */ /* 0x000fe2000a8f1443 */
[----:B------:R-:W-:Y:S01]  /*2000*/  IMAD.WIDE.U32 R62, R21, UR8, R64 ;  /* 0x00000008153e7c25 */ /* 0x000fe2000f8e0040 */
[----:B------:R1:W-:Y:S05]  /*2010*/  @P2 STG.E desc[UR16][R58.64], R71 ;  /* 0x000000473a002986 */ /* 0x0003ea000c101910 */
[----:B------:R-:W-:Y:S05]  /*2020*/  @!P3 BRA `(.L_x_27) ;  /* 0x000000000004b947 */ /* 0x000fea0003800000 */
[----:B------:R2:W5:Y:S02]  /*2030*/  LDG.E.LTC128B R72, desc[UR16][R24.64+0x20] ;  /* 0x0000201018487981 */ /* 0x000564000c1e1920 */
.L_x_27:
[----:B------:R-:W-:Y:S05]  /*2040*/  BSYNC B1 ;  /* 0x0000000000017941 */ /* 0x000fea0003800000 */
.L_x_26:
[----:B-----5:R-:W-:Y:S01]  /*2050*/  IMAD R21, R72, R7, RZ ;  /* 0x0000000748157224 */ /* 0x020fe200078e02ff */
[----:B------:R-:W-:Y:S01]  /*2060*/  ISETP.GT.AND P2, PT, R19, 0x8, P1 ;  /* 0x000000081300780c */ /* 0x000fe20000f44270 */
[----:B--2---:R-:W-:Y:S01]  /*2070*/  IMAD.IADD R25, R69, 0x1, R63 ;  /* 0x0000000145197824 */ /* 0x004fe200078e023f */
[----:B------:R-:W-:Y:S01]  /*2080*/  LEA R24, P1, R62, UR10, 0x2 ;  /* 0x0000000a3e187c11 */ /* 0x000fe2000f8210ff */
[----:B------:R-:W-:Y:S01]  /*2090*/  IMAD R21, R26, R6, R21 ;  /* 0x000000061a157224 */ /* 0x000fe200078e0215 */
[----:B------:R-:W-:Y:S02]  /*20a0*/  BSSY B1, `(.L_x_28) ;  /* 0x0000005000017945 */ /* 0x000fe40003800000 */
[----:B------:R-:W-:Y:S02]  /*20b0*/  LEA.HI.X R25, R62, UR11, R25, 0x2, P1 ;  /* 0x0000000b3e197c11 */ /* 0x000fe400088f1419 */
[----:B------:R2:W-:Y:S05]  /*20c0*/  @P3 STG.E desc[UR16][R22.64+0x20], R21 ;  /* 0x0000201516003986 */ /* 0x0005ea000c101910 */
[----:B------:R-:W-:Y:S05]  /*20d0*/  @!P2 BRA `(.L_x_29) ;  /* 0x000000000004a947 */ /* 0x000fea0003800000 */
[----:B------:R3:W5:Y:S02]  /*20e0*/  LDG.E.LTC128B R72, desc[UR16][R24.64+0x20] ;  /* 0x0000201018487981 */ /* 0x000764000c1e1920 */
.L_x_29:
[----:B------:R-:W-:Y:S05]  /*20f0*/  BSYNC B1 ;  /* 0x0000000000017941 */ /* 0x000fea0003800000 */
.L_x_28:
[----:B--2--5:R-:W-:Y:S01]  /*2100*/  IMAD R21, R72, R7, RZ ;  /* 0x0000000748157224 */ /* 0x024fe200078e02ff */
[----:B------:R-:W-:Y:S01]  /*2110*/  ISETP.GT.AND P3, PT, R19, RZ, P0 ;  /* 0x000000ff1300720c */ /* 0x000fe20000764270 */
[----:B------:R-:W-:Y:S01]  /*2120*/  BSSY B1, `(.L_x_30) ;  /* 0x0000009000017945 */ /* 0x000fe20003800000 */
[----:B---3--:R-:W-:Y:S01]  /*2130*/  IADD3 R24, P6, R60, UR6, RZ ;  /* 0x000000063c187c10 */ /* 0x008fe2000ffde0ff */
[----:B------:R-:W-:Y:S01]  /*2140*/  IMAD R21, R27, R6, R21 ;  /* 0x000000061b157224 */ /* 0x000fe200078e0215 */
[----:B------:R-:W-:Y:S02]  /*2150*/  ISETP.GT.AND P1, PT, R20, 0x9, PT ;  /* 0x000000091400780c */ /* 0x000fe40003f24270 */
[----:B------:R-:W-:Y:S02]  /*2160*/  IADD3 R26, P5, R22, UR14, RZ ;  /* 0x0000000e161a7c10 */ /* 0x000fe4000ffbe0ff */
[----:B------:R2:W-:Y:S01]  /*2170*/  @P2 STG.E desc[UR16][R58.64+0x20], R21 ;  /* 0x000020153a002986 */ /* 0x0005e2000c101910 */
[----:B------:R-:W-:-:S04]  /*2180*/  IADD3.X R25, R61, UR5, RZ, P6, !PT ;  /* 0x000000053d197c10 */ /* 0x000fc8000b7fe4ff */
[----:B------:R-:W-:Y:S06]  /*2190*/  @!P3 BRA `(.L_x_31) ;  /* 0x000000000004b947 */ /* 0x000fec0003800000 */
[----:B------:R3:W5:Y:S02]  /*21a0*/  LDG.E.LTC128B R72, desc[UR16][R24.64] ;  /* 0x0000001018487981 */ /* 0x000764000c1e1920 */
.L_x_31:
[----:B------:R-:W-:Y:S05]  /*21b0*/  BSYNC B1 ;  /* 0x0000000000017941 */ /* 0x000fea0003800000 */
.L_x_30:
[----:B--2--5:R-:W-:Y:S01]  /*21c0*/  IMAD R21, R72, R7, RZ ;  /* 0x0000000748157224 */ /* 0x024fe200078e02ff */
[----:B------:R-:W-:Y:S01]  /*21d0*/  IADD3.X R27, R23, UR7, RZ, P5, !PT ;  /* 0x00000007171b7c10 */ /* 0x000fe2000affe4ff */
[----:B------:R-:W-:Y:S01]  /*21e0*/  BSSY B1, `(.L_x_32) ;  /* 0x0000009000017945 */ /* 0x000fe20003800000 */
[----:B------:R-:W-:Y:S01]  /*21f0*/  ISETP.GT.AND P2, PT, R19, RZ, P1 ;  /* 0x000000ff1300720c */ /* 0x000fe20000f44270 */
[----:B------:R-:W-:Y:S01]  /*2200*/  IMAD R21, R28, R6, R21 ;  /* 0x000000061c157224 */ /* 0x000fe200078e0215 */
[----:B------:R-:W-:Y:S02]  /*2210*/  IADD3 R62, P6, R56, UR6, RZ ;  /* 0x00000006383e7c10 */ /* 0x000fe4000ffde0ff */
[----:B------:R-:W-:Y:S02]  /*2220*/  IADD3 R64, P5, R58, UR14, RZ ;  /* 0x0000000e3a407c10 */ /* 0x000fe4000ffbe0ff */
[----:B------:R2:W-:Y:S01]  /*2230*/  @P3 STG.E desc[UR16][R26.64], R21 ;  /* 0x000000151a003986 */ /* 0x0005e2000c101910 */
[----:B------:R-:W-:-:S06]  /*2240*/  IADD3.X R63, R57, UR5, RZ, P6, !PT ;  /* 0x00000005393f7c10 */ /* 0x000fcc000b7fe4ff */
[----:B------:R-:W-:Y:S05]  /*2250*/  @!P2 BRA `(.L_x_33) ;  /* 0x000000000004a947 */ /* 0x000fea0003800000 */
[----:B------:R4:W5:Y:S02]  /*2260*/  LDG.E.LTC128B R72, desc[UR16][R62.64] ;  /* 0x000000103e487981 */ /* 0x000964000c1e1920 */
.L_x_33:
[----:B------:R-:W-:Y:S05]  /*2270*/  BSYNC B1 ;  /* 0x0000000000017941 */ /* 0x000fea0003800000 */
.L_x_32:
[----:B--2--5:R-:W-:Y:S01]  /*2280*/  IMAD R21, R72, R7, RZ ;  /* 0x0000000748157224 */ /* 0x024fe200078e02ff */
[----:B------:R-:W-:Y:S01]  /*2290*/  IADD3.X R65, R59, UR7, RZ, P5, !PT ;  /* 0x000000073b417c10 */ /* 0x000fe2000affe4ff */
[----:B------:R-:W-:Y:S01]  /*22a0*/  BSSY B1, `(.L_x_34) ;  /* 0x0000009000017945 */ /* 0x000fe20003800000 */
[----:B------:R-:W-:Y:S01]  /*22b0*/  ISETP.GT.AND P0, PT, R19, 0x8, P0 ;  /* 0x000000081300780c */ /* 0x000fe20000704270 */
[----:B------:R-:W-:Y:S01]  /*22c0*/  IMAD R21, R29, R6, R21 ;  /* 0x000000061d157224 */ /* 0x000fe200078e0215 */
[----:B------:R-:W-:Y:S02]  /*22d0*/  IADD3 R28, P3, R60, UR20, RZ ;  /* 0x000000143c1c7c10 */ /* 0x000fe4000ff7e0ff */
[----:B------:R-:W-:Y:S02]  /*22e0*/  IADD3 R66, P5, R22, UR18, RZ ;  /* 0x0000001216427c10 */ /* 0x000fe4000ffbe0ff */
[----:B------:R2:W-:Y:S01]  /*22f0*/  @P2 STG.E desc[UR16][R64.64], R21 ;  /* 0x0000001540002986 */ /* 0x0005e2000c101910 */
[----:B------:R-:W-:-:S06]  /*2300*/  IADD3.X R29, R61, UR21, RZ, P3, !PT ;  /* 0x000000153d1d7c10 */ /* 0x000fcc0009ffe4ff */
[----:B------:R-:W-:Y:S05]  /*2310*/  @!P0 BRA `(.L_x_35) ;  /* 0x0000000000048947 */ /* 0x000fea0003800000 */
[----:B------:R0:W5:Y:S02]  /*2320*/  LDG.E.LTC128B R72, desc[UR16][R28.64] ;  /* 0x000000101c487981 */ /* 0x000164000c1e1920 */
.L_x_35:
[----:B------:R-:W-:Y:S05]  /*2330*/  BSYNC B1 ;  /* 0x0000000000017941 */ /* 0x000fea0003800000 */
.L_x_34:
[----:B--2--5:R-:W-:Y:S01]  /*2340*/  IMAD R21, R72, R7, RZ ;  /* 0x0000000748157224 */ /* 0x024fe200078e02ff */
[----:B------:R-:W-:Y:S01]  /*2350*/  IADD3.X R67, R23, UR19, RZ, P5, !PT ;  /* 0x0000001317437c10 */ /* 0x000fe2000affe4ff */
[----:B------:R-:W-:Y:S01]  /*2360*/  BSSY B1, `(.L_x_36) ;  /* 0x0000008000017945 */ /* 0x000fe20003800000 */
[----:B------:R-:W-:Y:S01]  /*2370*/  ISETP.GT.AND P2, PT, R19, 0x8, P1 ;  /* 0x000000081300780c */ /* 0x000fe20000f44270 */
[----:B------:R-:W-:Y:S01]  /*2380*/  IMAD R21, R30, R6, R21 ;  /* 0x000000061e157224 */ /* 0x000fe200078e0215 */
[----:B------:R-:W-:-:S04]  /*2390*/  IADD3 R22, P1, R56, UR20, RZ ;  /* 0x0000001438167c10 */ /* 0x000fc8000ff3e0ff */
[----:B------:R2:W-:Y:S01]  /*23a0*/  @P0 STG.E desc[UR16][R66.64], R21 ;  /* 0x0000001542000986 */ /* 0x0005e2000c101910 */
[----:B------:R-:W-:-:S06]  /*23b0*/  IADD3.X R23, R57, UR21, RZ, P1, !PT ;  /* 0x0000001539177c10 */ /* 0x000fcc0008ffe4ff */
[----:B------:R-:W-:Y:S05]  /*23c0*/  @!P2 BRA `(.L_x_37) ;  /* 0x000000000004a947 */ /* 0x000fea0003800000 */
[----:B------:R0:W5:Y:S02]  /*23d0*/  LDG.E.LTC128B R72, desc[UR16][R22.64] ;  /* 0x0000001016487981 */ /* 0x000164000c1e1920 */
.L_x_37:
[----:B------:R-:W-:Y:S05]  /*23e0*/  BSYNC B1 ;  /* 0x0000000000017941 */ /* 0x000fea0003800000 */
.L_x_36:
[----:B--2--5:R-:W-:Y:S01]  /*23f0*/  IMAD R21, R72, R7, RZ ;  /* 0x0000000748157224 */ /* 0x024fe200078e02ff */
[----:B0-----:R-:W-:Y:S01]  /*2400*/  IADD3 R22, P5, R58, UR18, RZ ;  /* 0x000000123a167c10 */ /* 0x001fe2000ffbe0ff */
[----:B------:R-:W-:Y:S01]  /*2410*/  BSSY B1, `(.L_x_38) ;  /* 0x000000c000017945 */ /* 0x000fe20003800000 */
[----:B------:R-:W-:Y:S01]  /*2420*/  ISETP.GT.AND P1, PT, R20, 0x10, PT ;  /* 0x000000101400780c */ /* 0x000fe20003f24270 */
[----:B------:R-:W-:Y:S01]  /*2430*/  IMAD R21, R31, R6, R21 ;  /* 0x000000061f157224 */ /* 0x000fe200078e0215 */
[----:B------:R-:W-:Y:S02]  /*2440*/  IADD3.X R23, R59, UR19, RZ, P5, !PT ;  /* 0x000000133b177c10 */ /* 0x000fe4000affe4ff */
[----:B------:R-:W-:Y:S02]  /*2450*/  ISETP.GT.AND P3, PT, R19, RZ, P1 ;  /* 0x000000ff1300720c */ /* 0x000fe40000f64270 */
[----:B------:R-:W-:Y:S01]  /*2460*/  IADD3 R28, P6, R24, UR6, RZ ;  /* 0x00000006181c7c10 */ /* 0x000fe2000ffde0ff */
[----:B------:R0:W-:Y:S01]  /*2470*/  @P2 STG.E desc[UR16][R22.64], R21 ;  /* 0x0000001516002986 */ /* 0x0001e2000c101910 */
[----:B------:R-:W-:-:S02]  /*2480*/  ISETP.GT.AND P0, PT, R20, 0x11, PT ;  /* 0x000000111400780c */ /* 0x000fc40003f04270 */
[----:B------:R-:W-:Y:S02]  /*2490*/  IADD3 R30, P5, R26, UR14, RZ ;  /* 0x0000000e1a1e7c10 */ /* 0x000fe4000ffbe0ff */
[----:B------:R-:W-:-:S05]  /*24a0*/  IADD3.X R29, R25, UR5, RZ, P6, !PT ;  /* 0x00000005191d7c10 */ /* 0x000fca000b7fe4ff */
[----:B------:R-:W-:Y:S06]  /*24b0*/  @!P3 BRA `(.L_x_39) ;  /* 0x000000000004b947 */ /* 0x000fec0003800000 */
[----:B------:R2:W5:Y:S02]  /*24c0*/  LDG.E.LTC128B R72, desc[UR16][R28.64] ;  /* 0x000000101c487981 */ /* 0x000564000c1e1920 */
.L_x_39:
[----:B------:R-:W-:Y:S05]  /*24d0*/  BSYNC B1 ;  /* 0x0000000000017941 */ /* 0x000fea0003800000 */
.L_x_38:
[----:B0----5:R-:W-:Y:S01]  /*24e0*/  IMAD R21, R72, R7, RZ ;  /* 0x0000000748157224 */ /* 0x021fe200078e02ff */
        /* <DEDUP_REMOVED lines=10> */
.L_x_41:
[----:B------:R-:W-:Y:S05]  /*2590*/  BSYNC B1 ;  /* 0x0000000000017941 */ /* 0x000fea0003800000 */
.L_x_40:
[----:B0----5:R-:W-:Y:S01]  /*25a0*/  IMAD R21, R72, R7, RZ ;  /* 0x0000000748157224 */ /* 0x021fe200078e02ff */
[----:B------:R-:W-:Y:S01]  /*25b0*/  IADD3.X R57, R65, UR7, RZ, P5, !PT ;  /* 0x0000000741397c10 */ /* 0x000fe2000affe4ff */
[----:B------:R-:W-:Y:S01]  /*25c0*/  BSSY B1, `(.L_x_42) ;  /* 0x0000009000017945 */ /* 0x000fe20003800000 */
[----:B------:R-:W-:Y:S01]  /*25d0*/  ISETP.GT.AND P1, PT, R19, 0x8, P1 ;  /* 0x000000081300780c */ /* 0x000fe20000f24270 */
[----:B------:R-:W-:Y:S01]  /*25e0*/  IMAD R21, R33, R6, R21 ;  /* 0x0000000621157224 */ /* 0x000fe200078e0215 */
[----:B---3--:R-:W-:Y:S02]  /*25f0*/  IADD3 R24, P3, R24, UR20, RZ ;  /* 0x0000001418187c10 */ /* 0x008fe4000ff7e0ff */
[----:B------:R-:W-:Y:S02]  /*2600*/  IADD3 R32, P5, R26, UR18, RZ ;  /* 0x000000121a207c10 */ /* 0x000fe4000ffbe0ff */
[----:B------:R0:W-:Y:S01]  /*2610*/  @P2 STG.E desc[UR16][R56.64], R21 ;  /* 0x0000001538002986 */ /* 0x0001e2000c101910 */
[----:B------:R-:W-:-:S06]  /*2620*/  IADD3.X R25, R25, UR21, RZ, P3, !PT ;  /* 0x0000001519197c10 */ /* 0x000fcc0009ffe4ff */
[----:B------:R-:W-:Y:S05]  /*2630*/  @!P1 BRA `(.L_x_43) ;  /* 0x0000000000049947 */ /* 0x000fea0003800000 */
[----:B------:R3:W5:Y:S02]  /*2640*/  LDG.E.LTC128B R72, desc[UR16][R24.64] ;  /* 0x0000001018487981 */ /* 0x000764000c1e1920 */
.L_x_43:
[----:B------:R-:W-:Y:S05]  /*2650*/  BSYNC B1 ;  /* 0x0000000000017941 */ /* 0x000fea0003800000 */
.L_x_42:
[----:B0----5:R-:W-:Y:S01]  /*2660*/  IMAD R21, R72, R7, RZ ;  /* 0x0000000748157224 */ /* 0x021fe200078e02ff */
[----:B------:R-:W-:Y:S01]  /*2670*/  IADD3.X R33, R27, UR19, RZ, P5, !PT ;  /* 0x000000131b217c10 */ /* 0x000fe2000affe4ff */
[----:B------:R-:W-:Y:S01]  /*2680*/  BSSY B1, `(.L_x_44) ;  /* 0x0000008000017945 */ /* 0x000fe20003800000 */
[----:B------:R-:W-:Y:S01]  /*2690*/  ISETP.GT.AND P2, PT, R19, 0x8, P0 ;  /* 0x000000081300780c */ /* 0x000fe20000744270 */
[----:B------:R-:W-:Y:S01]  /*26a0*/  IMAD R21, R34, R6, R21 ;  /* 0x0000000622157224 */ /* 0x000fe200078e0215 */
[----:B---3--:R-:W-:-:S04]  /*26b0*/  IADD3 R24, P0, R62, UR20, RZ ;  /* 0x000000143e187c10 */ /* 0x008fc8000ff1e0ff */
[----:B------:R0:W-:Y:S01]  /*26c0*/  @P1 STG.E desc[UR16][R32.64], R21 ;  /* 0x0000001520001986 */ /* 0x0001e2000c101910 */
[----:B------:R-:W-:-:S06]  /*26d0*/  IADD3.X R25, R63, UR21, RZ, P0, !PT ;  /* 0x000000153f197c10 */ /* 0x000fcc00087fe4ff */
[----:B------:R-:W-:Y:S05]  /*26e0*/  @!P2 BRA `(.L_x_45) ;  /* 0x000000000004a947 */ /* 0x000fea0003800000 */
[----:B------:R3:W5:Y:S02]  /*26f0*/  LDG.E.LTC128B R72, desc[UR16][R24.64] ;  /* 0x0000001018487981 */ /* 0x000764000c1e1920 */
.L_x_45:
[----:B------:R-:W-:Y:S05]  /*2700*/  BSYNC B1 ;  /* 0x0000000000017941 */ /* 0x000fea0003800000 */
.L_x_44:
[----:B0----5:R-:W-:Y:S01]  /*2710*/  IMAD R21, R72, R7, RZ ;  /* 0x0000000748157224 */ /* 0x021fe200078e02ff */
[----:B---3--:R-:W-:Y:S01]  /*2720*/  IADD3 R24, P5, R64, UR18, RZ ;  /* 0x0000001240187c10 */ /* 0x008fe2000ffbe0ff */
        /* <DEDUP_REMOVED lines=12> */
.L_x_47:
[----:B------:R-:W-:Y:S05]  /*27f0*/  BSYNC B1 ;  /* 0x0000000000017941 */ /* 0x000fea0003800000 */
.L_x_46:
        /* <DEDUP_REMOVED lines=11> */
.L_x_49:
[----:B------:R-:W-:Y:S05]  /*28b0*/  BSYNC B1 ;  /* 0x0000000000017941 */ /* 0x000fea0003800000 */
.L_x_48:
[----:B0----5:R-:W-:Y:S01]  /*28c0*/  IMAD R21, R72, R7, RZ ;  /* 0x0000000748157224 */ /* 0x021fe200078e02ff */
[----:B------:R-:W-:Y:S01]  /*28d0*/  IADD3.X R35, R57, UR7, RZ, P5, !PT ;  /* 0x0000000739237c10 */ /* 0x000fe2000affe4ff */
[----:B------:R-:W-:Y:S01]  /*28e0*/  BSSY B1, `(.L_x_50) ;  /* 0x0000009000017945 */ /* 0x000fe20003800000 */
[----:B------:R-:W-:Y:S01]  /*28f0*/  ISETP.GT.AND P1, PT, R19, 0x8, P1 ;  /* 0x000000081300780c */ /* 0x000fe20000f24270 */
[----:B------:R-:W-:Y:S01]  /*2900*/  IMAD R21, R37, R6, R21 ;  /* 0x0000000625157224 */ /* 0x000fe200078e0215 */
[----:B--2---:R-:W-:Y:S02]  /*2910*/  IADD3 R28, P3, R28, UR20, RZ ;  /* 0x000000141c1c7c10 */ /* 0x004fe4000ff7e0ff */
[----:B------:R-:W-:Y:S02]  /*2920*/  IADD3 R36, P5, R30, UR18, RZ ;  /* 0x000000121e247c10 */ /* 0x000fe4000ffbe0ff */
[----:B------:R0:W-:Y:S01]  /*2930*/  @P2 STG.E desc[UR16][R34.64], R21 ;  /* 0x0000001522002986 */ /* 0x0001e2000c101910 */
[----:B------:R-:W-:-:S06]  /*2940*/  IADD3.X R29, R29, UR21, RZ, P3, !PT ;  /* 0x000000151d1d7c10 */ /* 0x000fcc0009ffe4ff */
[----:B------:R-:W-:Y:S05]  /*2950*/  @!P1 BRA `(.L_x_51) ;  /* 0x0000000000049947 */ /* 0x000fea0003800000 */
[----:B------:R2:W5:Y:S02]  /*2960*/  LDG.E.LTC128B R72, desc[UR16][R28.64] ;  /* 0x000000101c487981 */ /* 0x000564000c1e1920 */
.L_x_51:
[----:B------:R-:W-:Y:S05]  /*2970*/  BSYNC B1 ;  /* 0x0000000000017941 */ /* 0x000fea0003800000 */
.L_x_50:
[----:B0----5:R-:W-:Y:S01]  /*2980*/  IMAD R21, R72, R7, RZ ;  /* 0x0000000748157224 */ /* 0x021fe200078e02ff */
        /* <DEDUP_REMOVED lines=9> */
.L_x_53:
[----:B------:R-:W-:Y:S05]  /*2a20*/  BSYNC B1 ;  /* 0x0000000000017941 */ /* 0x000fea0003800000 */
.L_x_52:
[----:B0----5:R-:W-:Y:S01]  /*2a30*/  IMAD R21, R72, R7, RZ ;  /* 0x0000000748157224 */ /* 0x021fe200078e02ff */
[----:B------:R-:W-:Y:S01]  /*2a40*/  IADD3 R22, P5, R56, UR18, RZ ;  /* 0x0000001238167c10 */ /* 0x000fe2000ffbe0ff */
[----:B------:R-:W-:Y:S01]  /*2a50*/  BSSY B1, `(.L_x_54) ;  /* 0x000000c000017945 */ /* 0x000fe20003800000 */
[----:B------:R-:W-:Y:S01]  /*2a60*/  ISETP.GT.AND P1, PT, R20, 0x20, PT ;  /* 0x000000201400780c */ /* 0x000fe20003f24270 */
[----:B------:R-:W-:Y:S01]  /*2a70*/  IMAD R21, R39, R6, R21 ;  /* 0x0000000627157224 */ /* 0x000fe200078e0215 */
[----:B------:R-:W-:Y:S02]  /*2a80*/  IADD3.X R23, R57, UR19, RZ, P5, !PT ;  /* 0x0000001339177c10 */ /* 0x000fe4000affe4ff */
[----:B------:R-:W-:Y:S02]  /*2a90*/  ISETP.GT.AND P3, PT, R19, RZ, P1 ;  /* 0x000000ff1300720c */ /* 0x000fe40000f64270 */
[----:B--2---:R-:W-:Y:S01]  /*2aa0*/  IADD3 R28, P6, R26, UR6, RZ ;  /* 0x000000061a1c7c10 */ /* 0x004fe2000ffde0ff */
[----:B------:R0:W-:Y:S01]  /*2ab0*/  @P2 STG.E desc[UR16][R22.64], R21 ;  /* 0x0000001516002986 */ /* 0x0001e2000c101910 */
[----:B------:R-:W-:-:S02]  /*2ac0*/  ISETP.GT.AND P0, PT, R20, 0x21, PT ;  /* 0x000000211400780c */ /* 0x000fc40003f04270 */
[----:B------:R-:W-:Y:S02]  /*2ad0*/  IADD3 R30, P5, R32, UR14, RZ ;  /* 0x0000000e201e7c10 */ /* 0x000fe4000ffbe0ff */
[----:B------:R-:W-:-:S05]  /*2ae0*/  IADD3.X R29, R27, UR5, RZ, P6, !PT ;  /* 0x000000051b1d7c10 */ /* 0x000fca000b7fe4ff */
[----:B------:R-:W-:Y:S06]  /*2af0*/  @!P3 BRA `(.L_x_55) ;  /* 0x000000000004b947 */ /* 0x000fec0003800000 */
[----:B------:R2:W5:Y:S02]  /*2b00*/  LDG.E.LTC128B R72, desc[UR16][R28.64] ;  /* 0x000000101c487981 */ /* 0x000564000c1e1920 */
.L_x_55:
[----:B------:R-:W-:Y:S05]  /*2b10*/  BSYNC B1 ;  /* 0x0000000000017941 */ /* 0x000fea0003800000 */
.L_x_54:
        /* <DEDUP_REMOVED lines=11> */
.L_x_57:
[----:B------:R-:W-:Y:S05]  /*2bd0*/  BSYNC B1 ;  /* 0x0000000000017941 */ /* 0x000fea0003800000 */
.L_x_56:
        /* <DEDUP_REMOVED lines=11> */
.L_x_59:
[----:B------:R-:W-:Y:S05]  /*2c90*/  BSYNC B1 ;  /* 0x0000000000017941 */ /* 0x000fea0003800000 */
.L_x_58:
        /* <DEDUP_REMOVED lines=10> */
.L_x_61:
[----:B------:R-:W-:Y:S05]  /*2d40*/  BSYNC B1 ;  /* 0x0000000000017941 */ /* 0x000fea0003800000 */
.L_x_60:
[----:B0----5:R-:W-:Y:S01]  /*2d50*/  IMAD R21, R72, R7, RZ ;  /* 0x0000000748157224 */ /* 0x021fe200078e02ff */
[----:B------:R-:W-:Y:S01]  /*2d60*/  IADD3 R24, P5, R34, UR18, RZ ;  /* 0x0000001222187c10 */ /* 0x000fe2000ffbe0ff */
[----:B------:R-:W-:Y:S01]  /*2d70*/  BSSY B1, `(.L_x_62) ;  /* 0x000000c000017945 */ /* 0x000fe20003800000 */
[----:B------:R-:W-:Y:S01]  /*2d80*/  ISETP.GT.AND P1, PT, R20, 0x28, PT ;  /* 0x000000281400780c */ /* 0x000fe20003f24270 */
[----:B------:R-:W-:Y:S01]  /*2d90*/  IMAD R21, R43, R6, R21 ;  /* 0x000000062b157224 */ /* 0x000fe200078e0215 */
[----:B------:R-:W-:Y:S02]  /*2da0*/  IADD3.X R25, R35, UR19, RZ, P5, !PT ;  /* 0x0000001323197c10 */ /* 0x000fe4000affe4ff */
[----:B------:R-:W-:Y:S02]  /*2db0*/  ISETP.GT.AND P3, PT, R19, RZ, P1 ;  /* 0x000000ff1300720c */ /* 0x000fe40000f64270 */
[----:B---3--:R-:W-:Y:S01]  /*2dc0*/  IADD3 R26, P6, R28, UR6, RZ ;  /* 0x000000061c1a7c10 */ /* 0x008fe2000ffde0ff */
[----:B------:R0:W-:Y:S01]  /*2dd0*/  @P2 STG.E desc[UR16][R24.64], R21 ;  /* 0x0000001518002986 */ /* 0x0001e2000c101910 */
[----:B------:R-:W-:-:S02]  /*2de0*/  ISETP.GT.AND P0, PT, R20, 0x29, PT ;  /* 0x000000291400780c */ /* 0x000fc40003f04270 */
[----:B------:R-:W-:Y:S02]  /*2df0*/  IADD3 R32, P5, R30, UR14, RZ ;  /* 0x0000000e1e207c10 */ /* 0x000fe4000ffbe0ff */
[----:B------:R-:W-:-:S05]  /*2e00*/  IADD3.X R27, R29, UR5, RZ, P6, !PT ;  /* 0x000000051d1b7c10 */ /* 0x000fca000b7fe4ff */
[----:B------:R-:W-:Y:S06]  /*2e10*/  @!P3 BRA `(.L_x_63) ;  /* 0x000000000004b947 */ /* 0x000fec0003800000 */
[----:B------:R3:W5:Y:S02]  /*2e20*/  LDG.E.LTC128B R72, desc[UR16][R26.64] ;  /* 0x000000101a487981 */ /* 0x000764000c1e1920 */
.L_x_63:
[----:B------:R-:W-:Y:S05]  /*2e30*/  BSYNC B1 ;  /* 0x0000000000017941 */ /* 0x000fea0003800000 */
.L_x_62:
        /* <DEDUP_REMOVED lines=11> */
.L_x_65:
[----:B------:R-:W-:Y:S05]  /*2ef0*/  BSYNC B1 ;  /* 0x0000000000017941 */ /* 0x000fea0003800000 */
.L_x_64:
        /* <DEDUP_REMOVED lines=11> */
.L_x_67:
[----:B------:R-:W-:Y:S05]  /*2fb0*/  BSYNC B1 ;  /* 0x0000000000017941 */ /* 0x000fea0003800000 */
.L_x_66:
        /* <DEDUP_REMOVED lines=10> */
.L_x_69:
[----:B------:R-:W-:Y:S05]  /*3060*/  BSYNC B1 ;  /* 0x0000000000017941 */ /* 0x000fea0003800000 */
.L_x_68:
        /* <DEDUP_REMOVED lines=14> */
.L_x_71:
[----:B------:R-:W-:Y:S05]  /*3150*/  BSYNC B1 ;  /* 0x0000000000017941 */ /* 0x000fea0003800000 */
.L_x_70:
[----:B0----5:R-:W-:Y:S01]  /*3160*/  IMAD R21, R72, R7, RZ ;  /* 0x0000000748157224 */ /* 0x021fe200078e02ff */
[----:B------:R-:W-:Y:S01]  /*3170*/  IADD3.X R31, R33, UR7, RZ, P6, !PT ;  /* 0x00000007211f7c10 */ /* 0x000fe2000b7fe4ff */
[----:B------:R-:W-:Y:S01]  /*3180*/  BSSY B1, `(.L_x_72) ;  /* 0x0000008000017945 */ /* 0x000fe20003800000 */
[----:B------:R-:W-:Y:S01]  /*3190*/  ISETP.GT.AND P2, PT, R19, RZ, P1 ;  /* 0x000000ff1300720c */ /* 0x000fe20000f44270 */
[----:B------:R-:W-:Y:S01]  /*31a0*/  IMAD R21, R48, R6, R21 ;  /* 0x0000000630157224 */ /* 0x000fe200078e0215 */
[----:B------:R-:W-:-:S04]  /*31b0*/  IADD3 R38, P0, R24, UR6, RZ ;  /* 0x0000000618267c10 */ /* 0x000fc8000ff1e0ff */
[----:B------:R0:W-:Y:S01]  /*31c0*/  @P5 STG.E desc[UR16][R30.64], R21 ;  /* 0x000000151e005986 */ /* 0x0001e2000c101910 */
[----:B------:R-:W-:-:S06]  /*31d0*/  IADD3.X R39, R25, UR5, RZ, P0, !PT ;  /* 0x0000000519277c10 */ /* 0x000fcc00087fe4ff */
[----:B------:R-:W-:Y:S05]  /*31e0*/  @!P2 BRA `(.L_x_73) ;  /* 0x000000000004a947 */ /* 0x000fea0003800000 */
[----:B------:R0:W5:Y:S02]  /*31f0*/  LDG.E.LTC128B R72, desc[UR16][R38.64] ;  /* 0x0000001026487981 */ /* 0x000164000c1e1920 */
.L_x_73:
[----:B------:R-:W-:Y:S05]  /*3200*/  BSYNC B1 ;  /* 0x0000000000017941 */ /* 0x000fea0003800000 */
.L_x_72:
[----:B0----5:R-:W-:Y:S01]  /*3210*/  IMAD R21, R72, R7, RZ ;  /* 0x0000000748157224 */ /* 0x021fe200078e02ff */
[----:B------:R-:W-:Y:S01]  /*3220*/  IADD3 R22, P5, R34, UR14, RZ ;  /* 0x0000000e22167c10 */ /* 0x000fe2000ffbe0ff */
[----:B------:R-:W-:Y:S01]  /*3230*/  BSSY B1, `(.L_x_74) ;  /* 0x000000b000017945 */ /* 0x000fe20003800000 */
[----:B------:R-:W-:Y:S01]  /*3240*/  ISETP.GT.AND P3, PT, R19, 0x8, P3 ;  /* 0x000000081300780c */ /* 0x000fe20001f64270 */
[----:B------:R-:W-:Y:S01]  /*3250*/  IMAD R21, R49, R6, R21 ;  /* 0x0000000631157224 */ /* 0x000fe200078e0215 */
[----:B------:R-:W-:Y:S02]  /*3260*/  IADD3.X R23, R35, UR7, RZ, P5, !PT ;  /* 0x0000000723177c10 */ /* 0x000fe4000affe4ff */
[----:B---3--:R-:W-:Y:S02]  /*3270*/  IADD3 R26, P6, R26, UR20, RZ ;  /* 0x000000141a1a7c10 */ /* 0x008fe4000ffde0ff */
[----:B------:R-:W-:Y:S01]  /*3280*/  ISETP.GT.AND P0, PT, R20, 0x38, PT ;  /* 0x000000381400780c */ /* 0x000fe20003f04270 */
[----:B------:R0:W-:Y:S01]  /*3290*/  @P2 STG.E desc[UR16][R22.64], R21 ;  /* 0x0000001516002986 */ /* 0x0001e2000c101910 */
[----:B------:R-:W-:-:S02]  /*32a0*/  IADD3 R36, P5, R32, UR18, RZ ;  /* 0x0000001220247c10 */ /* 0x000fc4000ffbe0ff */
[----:B------:R-:W-:-:S03]  /*32b0*/  IADD3.X R27, R27, UR21, RZ, P6, !PT ;  /* 0x000000151b1b7c10 */ /* 0x000fc6000b7fe4ff */
[----:B------:R-:W-:Y:S08]  /*32c0*/  @!P3 BRA `(.L_x_75) ;  /* 0x000000000004b947 */ /* 0x000ff00003800000 */
[----:B------:R3:W5:Y:S02]  /*32d0*/  LDG.E.LTC128B R72, desc[UR16][R26.64] ;  /* 0x000000101a487981 */ /* 0x000764000c1e1920 */
.L_x_75:
[----:B------:R-:W-:Y:S05]  /*32e0*/  BSYNC B1 ;  /* 0x0000000000017941 */ /* 0x000fea0003800000 */
.L_x_74:
[----:B0----5:R-:W-:Y:S01]  /*32f0*/  IMAD R21, R72, R7, RZ ;  /* 0x0000000748157224 */ /* 0x021fe200078e02ff */
[----:B------:R-:W-:Y:S01]  /*3300*/  IADD3.X R37, R33, UR19, RZ, P5, !PT ;  /* 0x0000001321257c10 */ /* 0x000fe2000affe4ff */
[----:B------:R-:W-:Y:S01]  /*3310*/  BSSY B1, `(.L_x_76) ;  /* 0x0000009000017945 */ /* 0x000fe20003800000 */
[----:B------:R-:W-:Y:S01]  /*3320*/  ISETP.GT.AND P1, PT, R19, 0x8, P1 ;  /* 0x000000081300780c */ /* 0x000fe20000f24270 */
[----:B---3--:R-:W-:Y:S01]  /*3330*/  IMAD R27, R50, R6, R21 ;  /* 0x00000006321b7224 */ /* 0x008fe200078e0215 */
[----:B------:R-:W-:Y:S02]  /*3340*/  ISETP.GT.AND P2, PT, R20, 0x39, PT ;  /* 0x000000391400780c */ /* 0x000fe40003f44270 */
[----:B------:R-:W-:Y:S02]  /*3350*/  IADD3 R20, P5, R24, UR20, RZ ;  /* 0x0000001418147c10 */ /* 0x000fe4000ffbe0ff */
[----:B------:R0:W-:Y:S02]  /*3360*/  @P3 STG.E desc[UR16][R36.64], R27 ;  /* 0x0000001b24003986 */ /* 0x0001e4000c101910 */
[----:B------:R-:W-:-:S05]  /*3370*/  IADD3.X R21, R25, UR21, RZ, P5, !PT ;  /* 0x0000001519157c10 */ /* 0x000fca000affe4ff */
[----:B------:R-:W-:Y:S05]  /*3380*/  @!P1 BRA `(.L_x_77) ;  /* 0x0000000000049947 */ /* 0x000fea0003800000 */
[----:B------:R3:W5:Y:S02]  /*3390*/  LDG.E.LTC128B R72, desc[UR16][R20.64] ;  /* 0x0000001014487981 */ /* 0x000764000c1e1920 */
.L_x_77:
[----:B------:R-:W-:Y:S05]  /*33a0*/  BSYNC B1 ;  /* 0x0000000000017941 */ /* 0x000fea0003800000 */
.L_x_76:
[----:B---3--:R-:W-:Y:S01]  /*33b0*/  IADD3 R20, P6, R34, UR18, RZ ;  /* 0x0000001222147c10 */ /* 0x008fe2000ffde0ff */
[----:B-----5:R-:W-:Y:S01]  /*33c0*/  IMAD R25, R72, R7, RZ ;  /* 0x0000000748197224 */ /* 0x020fe200078e02ff */
[----:B------:R-:W-:Y:S01]  /*33d0*/  ISETP.GT.AND P3, PT, R19, RZ, P0 ;  /* 0x000000ff1300720c */ /* 0x000fe20000764270 */
[----:B------:R-:W-:Y:S01]  /*33e0*/  BSSY B1, `(.L_x_78) ;  /* 0x0000009000017945 */ /* 0x000fe20003800000 */
[----:B------:R-:W-:Y:S01]  /*33f0*/  IADD3.X R21, R35, UR19, RZ, P6, !PT ;  /* 0x0000001323157c10 */ /* 0x000fe2000b7fe4ff */
[----:B------:R-:W-:Y:S01]  /*3400*/  IMAD R51, R51, R6, R25 ;  /* 0x0000000633337224 */ /* 0x000fe200078e0219 */
[----:B------:R-:W-:-:S04]  /*3410*/  IADD3 R24, P5, R30, UR14, RZ ;  /* 0x0000000e1e187c10 */ /* 0x000fc8000ffbe0ff */
[----:B------:R3:W-:Y:S05]  /*3420*/  @P1 STG.E desc[UR16][R20.64], R51 ;  /* 0x0000003314001986 */ /* 0x0007ea000c101910 */
[----:B------:R-:W-:Y:S05]  /*3430*/  @!P3 BRA `(.L_x_79) ;  /* 0x00000000000cb947 */ /* 0x000fea0003800000 */
[----:B---3--:R-:W-:-:S04]  /*3440*/  IADD3 R20, P1, R28, UR6, RZ ;  /* 0x000000061c147c10 */ /* 0x008fc8000ff3e0ff */
[----:B------:R-:W-:-:S05]  /*3450*/  IADD3.X R21, R29, UR5, RZ, P1, !PT ;  /* 0x000000051d157c10 */ /* 0x000fca0008ffe4ff */
[----:B------:R3:W5:Y:S04]  /*3460*/  LDG.E.LTC128B R72, desc[UR16][R20.64] ;  /* 0x0000001014487981 */ /* 0x000768000c1e1920 */
.L_x_79:
[----:B------:R-:W-:Y:S05]  /*3470*/  BSYNC B1 ;  /* 0x0000000000017941 */ /* 0x000fea0003800000 */
.L_x_78:
[----:B---3-5:R-:W-:Y:S01]  /*3480*/  IMAD R21, R72, R7, RZ ;  /* 0x0000000748157224 */ /* 0x028fe200078e02ff */
[----:B------:R-:W-:Y:S01]  /*3490*/  IADD3.X R25, R31, UR7, RZ, P5, !PT ;  /* 0x000000071f197c10 */ /* 0x000fe2000affe4ff */
[----:B------:R-:W-:Y:S01]  /*34a0*/  BSSY B1, `(.L_x_80) ;  /* 0x0000009000017945 */ /* 0x000fe20003800000 */
[----:B------:R-:W-:Y:S01]  /*34b0*/  ISETP.GT.AND P1, PT, R19, RZ, P2 ;  /* 0x000000ff1300720c */ /* 0x000fe20001724270 */
[----:B------:R-:W-:Y:S01]  /*34c0*/  IMAD R21, R52, R6, R21 ;  /* 0x0000000634157224 */ /* 0x000fe200078e0215 */
[----:B------:R-:W-:-:S04]  /*34d0*/  IADD3 R26, P5, R22, UR14, RZ ;  /* 0x0000000e161a7c10 */ /* 0x000fc8000ffbe0ff */
[----:B------:R3:W-:Y:S07]  /*34e0*/  @P3 STG.E desc[UR16][R24.64], R21 ;  /* 0x0000001518003986 */ /* 0x0007ee000c101910 */
[----:B------:R-:W-:Y:S05]  /*34f0*/  @!P1 BRA `(.L_x_81) ;  /* 0x00000000000c9947 */ /* 0x000fea0003800000 */
[----:B------:R-:W-:-:S04]  /*3500*/  IADD3 R20, P3, R38, UR6, RZ ;  /* 0x0000000626147c10 */ /* 0x000fc8000ff7e0ff */
[----:B---3--:R-:W-:-:S05]  /*3510*/  IADD3.X R21, R39, UR5, RZ, P3, !PT ;  /* 0x0000000527157c10 */ /* 0x008fca0009ffe4ff */
[----:B------:R3:W5:Y:S04]  /*3520*/  LDG.E.LTC128B R72, desc[UR16][R20.64] ;  /* 0x0000001014487981 */ /* 0x000768000c1e1920 */
.L_x_81:
[----:B------:R-:W-:Y:S05]  /*3530*/  BSYNC B1 ;  /* 0x0000000000017941 */ /* 0x000fea0003800000 */
.L_x_80:
[----:B---3-5:R-:W-:Y:S01]  /*3540*/  IMAD R20, R72, R7, RZ ;  /* 0x0000000748147224 */ /* 0x028fe200078e02ff */
[----:B0-----:R-:W-:Y:S01]  /*3550*/  IADD3.X R27, R23, UR7, RZ, P5, !PT ;  /* 0x00000007171b7c10 */ /* 0x001fe2000affe4ff */
        /* <DEDUP_REMOVED lines=9> */
.L_x_83:
[----:B------:R-:W-:Y:S05]  /*35f0*/  BSYNC B1 ;  /* 0x0000000000017941 */ /* 0x000fea0003800000 */
.L_x_82:
[----:B------:R-:W-:Y:S01]  /*3600*/  ISETP.GT.AND P2, PT, R19, 0x8, P2 ;  /* 0x000000081300780c */ /* 0x000fe20001744270 */
[----:B---3-5:R-:W-:Y:S01]  /*3610*/  IMAD R21, R72, R7, RZ ;  /* 0x0000000748157224 */ /* 0x028fe200078e02ff */
[----:B------:R-:W-:Y:S01]  /*3620*/  IADD3.X R25, R31, UR19, RZ, P5, !PT ;  /* 0x000000131f197c10 */ /* 0x000fe2000affe4ff */
[----:B------:R-:W-:Y:S02]  /*3630*/  BSSY B1, `(.L_x_84) ;  /* 0x0000007000017945 */ /* 0x000fe40003800000 */
[----:B0-----:R-:W-:-:S05]  /*3640*/  IMAD R27, R54, R6, R21 ;  /* 0x00000006361b7224 */ /* 0x001fca00078e0215 */
[----:B------:R0:W-:Y:S01]  /*3650*/  @P0 STG.E desc[UR16][R24.64], R27 ;  /* 0x0000001b18000986 */ /* 0x0001e2000c101910 */
[----:B------:R-:W-:-:S04]  /*3660*/  IADD3 R20, P0, R38, UR20, RZ ;  /* 0x0000001426147c10 */ /* 0x000fc8000ff1e0ff */
[----:B------:R-:W-:Y:S01]  /*3670*/  IADD3.X R21, R39, UR21, RZ, P0, !PT ;  /* 0x0000001527157c10 */ /* 0x000fe200087fe4ff */
[----:B------:R-:W-:Y:S08]  /*3680*/  @!P2 BRA `(.L_x_85) ;  /* 0x000000000004a947 */ /* 0x000ff00003800000 */
[----:B------:R3:W5:Y:S02]  /*3690*/  LDG.E.LTC128B R72, desc[UR16][R20.64] ;  /* 0x0000001014487981 */ /* 0x000764000c1e1920 */
.L_x_85:
[----:B------:R-:W-:Y:S05]  /*36a0*/  BSYNC B1 ;  /* 0x0000000000017941 */ /* 0x000fea0003800000 */
.L_x_84:
[----:B------:R-:W-:Y:S05]  /*36b0*/  @!P2 BRA `(.L_x_86) ;  /* 0x0000000800c4a947 */ /* 0x000fea0003800000 */
[----:B---3--:R-:W-:Y:S01]  /*36c0*/  IADD3 R20, P0, R22, UR18, RZ ;  /* 0x0000001216147c10 */ /* 0x008fe2000ff1e0ff */
[----:B-----5:R-:W-:-:S03]  /*36d0*/  IMAD R72, R72, R7, RZ ;  /* 0x0000000748487224 */ /* 0x020fc600078e02ff */
[----:B------:R-:W-:Y:S01]  /*36e0*/  IADD3.X R21, R23, UR19, RZ, P0, !PT ;  /* 0x0000001317157c10 */ /* 0x000fe200087fe4ff */
[----:B------:R-:W-:-:S05]  /*36f0*/  IMAD R55, R55, R6, R72 ;  /* 0x0000000637377224 */ /* 0x000fca00078e0248 */
[----:B------:R3:W-:Y:S01]  /*3700*/  STG.E desc[UR16][R20.64], R55 ;  /* 0x0000003714007986 */ /* 0x0007e2000c101910 */
[----:B------:R-:W-:Y:S05]  /*3710*/  BRA `(.L_x_86) ;  /* 0x0000000800ac7947 */ /* 0x000fea0003800000 */
.L_x_23:
[----:B------:R-:W-:Y:S01]  /*3720*/  ISETP.GT.AND P1, PT, R20, 0x1, PT ;  /* 0x000000011400780c */ /* 0x000fe20003f24270 */
[----:B------:R-:W-:Y:S01]  /*3730*/  ULDC.64 UR8, c[0x0][0x6c0] ;  /* 0x0001b00000087ab9 */ /* 0x000fe20000000a00 */
[----:B------:R-:W-:Y:S01]  /*3740*/  ISETP.GT.AND P0, PT, R19, 0x8, P0 ;  /* 0x000000081300780c */ /* 0x000fe20000704270 */
[-C--:B--2---:R-:W-:Y:S01]  /*3750*/  IMAD R21, R24, R6.reuse, RZ ;  /* 0x0000000618157224 */ /* 0x084fe200078e02ff */
[----:B------:R-:W-:Y:S01]  /*3760*/  LEA R22, P5, R66, UR8, 0x2 ;  /* 0x0000000842167c11 */ /* 0x000fe2000f8a10ff */
[-C--:B------:R-:W-:Y:S01]  /*3770*/  IMAD R59, R25, R6.reuse, RZ ;  /* 0x00000006193b7224 */ /* 0x080fe200078e02ff */
[----:B------:R-:W-:Y:S01]  /*3780*/  ISETP.GT.AND P3, PT, R19, RZ, P1 ;  /* 0x000000ff1300720c */ /* 0x000fe20000f64270 */
[-C--:B------:R-:W-:Y:S01]  /*3790*/  IMAD R61, R26, R6.reuse, RZ ;  /* 0x000000061a3d7224 */ /* 0x080fe200078e02ff */
[----:B------:R-:W-:Y:S01]  /*37a0*/  LEA.HI.X R23, R66, UR9, R75, 0x2, P5 ;  /* 0x0000000942177c11 */ /* 0x000fe2000a8f144b */
[----:B------:R-:W-:Y:S01]  /*37b0*/  IMAD R63, R27, R6, RZ ;  /* 0x000000061b3f7224 */ /* 0x000fe200078e02ff */
[C---:B------:R-:W-:Y:S01]  /*37c0*/  LEA R56, P5, R76.reuse, R22, 0x2 ;  /* 0x000000164c387211 */ /* 0x040fe200078a10ff */
[-C--:B------:R-:W-:Y:S01]  /*37d0*/  IMAD R33, R33, R6.reuse, RZ ;  /* 0x0000000621217224 */ /* 0x080fe200078e02ff */
[----:B------:R-:W-:Y:S01]  /*37e0*/  ISETP.GT.AND P1, PT, R19, 0x8, P1 ;  /* 0x000000081300780c */ /* 0x000fe20000f24270 */
[----:B------:R0:W-:Y:S01]  /*37f0*/  @P2 STG.E desc[UR16][R22.64], R21 ;  /* 0x0000001516002986 */ /* 0x0001e2000c101910 */
[----:B------:R-:W-:Y:S01]  /*3800*/  LEA.HI.X R57, R76, R23, R77, 0x2, P5 ;  /* 0x000000174c397211 */ /* 0x000fe200028f144d */
[-C--:B------:R-:W-:Y:S01]  /*3810*/  IMAD R35, R35, R6.reuse, RZ ;  /* 0x0000000623237224 */ /* 0x080fe200078e02ff */
[----:B------:R-:W-:Y:S01]  /*3820*/  ISETP.GT.AND P2, PT, R20, 0x9, PT ;  /* 0x000000091400780c */ /* 0x000fe20003f44270 */
[----:B------:R-:W-:-:S02]  /*3830*/  IMAD R37, R37, R6, RZ ;  /* 0x0000000625257224 */ /* 0x000fc400078e02ff */
[----:B------:R1:W-:Y:S01]  /*3840*/  @P3 STG.E desc[UR16][R56.64], R59 ;  /* 0x0000003b38003986 */ /* 0x0003e2000c101910 */
[----:B------:R-:W-:Y:S01]  /*3850*/  ISETP.GT.AND P3, PT, R20, 0x8, PT ;  /* 0x000000081400780c */ /* 0x000fe20003f64270 */
[-C--:B------:R-:W-:Y:S01]  /*3860*/  IMAD R39, R39, R6.reuse, RZ ;  /* 0x0000000627277224 */ /* 0x080fe200078e02ff */
[C---:B------:R-:W-:Y:S01]  /*3870*/  ISETP.GT.AND P6, PT, R19.reuse, RZ, P2 ;  /* 0x000000ff1300720c */ /* 0x040fe200017c4270 */
[----:B------:R2:W-:Y:S01]  /*3880*/  @P0 STG.E desc[UR16][R22.64+0x20], R61 ;  /* 0x0000203d16000986 */ /* 0x0005e2000c101910 */
[----:B------:R-:W-:Y:S01]  /*3890*/  IADD3 R24, P0, R22, UR14, RZ ;  /* 0x0000000e16187c10 */ /* 0x000fe2000ff1e0ff */
[-C--:B0-----:R-:W-:Y:S01]  /*38a0*/  IMAD R21, R28, R6.reuse, RZ ;  /* 0x000000061c157224 */ /* 0x081fe200078e02ff */
[----:B------:R-:W-:Y:S01]  /*38b0*/  ISETP.GT.AND P5, PT, R19, RZ, P3 ;  /* 0x000000ff1300720c */ /* 0x000fe20001fa4270 */
[----:B------:R0:W-:Y:S01]  /*38c0*/  @P1 STG.E desc[UR16][R56.64+0x20], R63 ;  /* 0x0000203f38001986 */ /* 0x0001e2000c101910 */
[----:B------:R-:W-:Y:S01]  /*38d0*/  IADD3.X R25, R23, UR7, RZ, P0, !PT ;  /* 0x0000000717197c10 */ /* 0x000fe200087fe4ff */
[-C--:B------:R-:W-:Y:S01]  /*38e0*/  IMAD R41, R41, R6.reuse, RZ ;  /* 0x0000000629297224 */ /* 0x080fe200078e02ff */
[----:B------:R-:W-:Y:S01]  /*38f0*/  IADD3 R26, P0, R56, UR14, RZ ;  /* 0x0000000e381a7c10 */ /* 0x000fe2000ff1e0ff */
[-C--:B-1----:R-:W-:Y:S01]  /*3900*/  IMAD R59, R29, R6.reuse, RZ ;  /* 0x000000061d3b7224 */ /* 0x082fe200078e02ff */
[----:B------:R-:W-:Y:S01]  /*3910*/  ISETP.GT.AND P2, PT, R19, 0x8, P2 ;  /* 0x000000081300780c */ /* 0x000fe20001744270 */
[-C--:B------:R-:W-:Y:S01]  /*3920*/  IMAD R43, R43, R6.reuse, RZ ;  /* 0x000000062b2b7224 */ /* 0x080fe200078e02ff */
[----:B------:R-:W-:Y:S01]  /*3930*/  IADD3.X R27, R57, UR7, RZ, P0, !PT ;  /* 0x00000007391b7c10 */ /* 0x000fe200087fe4ff */
[-C--:B--2---:R-:W-:Y:S01]  /*3940*/  IMAD R61, R30, R6.reuse, RZ ;  /* 0x000000061e3d7224 */ /* 0x084fe200078e02ff */
[----:B------:R-:W-:Y:S01]  /*3950*/  ISETP.GT.AND P0, PT, R19, 0x8, P3 ;  /* 0x000000081300780c */ /* 0x000fe20001f04270 */
[-C--:B------:R-:W-:Y:S01]  /*3960*/  IMAD R45, R45, R6.reuse, RZ ;  /* 0x000000062d2d7224 */ /* 0x080fe200078e02ff */
[----:B------:R-:W-:Y:S01]  /*3970*/  IADD3 R22, P1, R22, UR18, RZ ;  /* 0x0000001216167c10 */ /* 0x000fe2000ff3e0ff */
[----:B------:R1:W-:Y:S01]  /*3980*/  @P5 STG.E desc[UR16][R24.64], R21 ;  /* 0x0000001518005986 */ /* 0x0003e2000c101910 */
[----:B------:R-:W-:Y:S01]  /*3990*/  ISETP.GT.AND P3, PT, R20, 0x10, PT ;  /* 0x000000101400780c */ /* 0x000fe20003f64270 */
[-C--:B0-----:R-:W-:Y:S01]  /*39a0*/  IMAD R63, R31, R6.reuse, RZ ;  /* 0x000000061f3f7224 */ /* 0x081fe200078e02ff */
[----:B------:R-:W-:Y:S01]  /*39b0*/  IADD3.X R23, R23, UR19, RZ, P1, !PT ;  /* 0x0000001317177c10 */ /* 0x000fe20008ffe4ff */
[----:B------:R0:W-:Y:S01]  /*39c0*/  @P6 STG.E desc[UR16][R26.64], R59 ;  /* 0x0000003b1a006986 */ /* 0x0001e2000c101910 */
[----:B------:R-:W-:Y:S01]  /*39d0*/  ISETP.GT.AND P5, PT, R19, RZ, P3 ;  /* 0x000000ff1300720c */ /* 0x000fe20001fa4270 */
[-C--:B------:R-:W-:Y:S01]  /*39e0*/  IMAD R47, R47, R6.reuse, RZ ;  /* 0x000000062f2f7224 */ /* 0x080fe200078e02ff */
[----:B------:R-:W-:Y:S01]  /*39f0*/  IADD3 R28, P6, R56, UR18, RZ ;  /* 0x00000012381c7c10 */ /* 0x000fe2000ffde0ff */
[-C--:B------:R-:W-:Y:S01]  /*3a00*/  IMAD R49, R49, R6.reuse, RZ ;  /* 0x0000000631317224 */ /* 0x080fe200078e02ff */
[----:B------:R-:W-:Y:S01]  /*3a10*/  ISETP.GT.AND P1, PT, R20, 0x11, PT ;  /* 0x000000111400780c */ /* 0x000fe20003f24270 */
[----:B------:R2:W-:Y:S01]  /*3a20*/  @P0 STG.E desc[UR16][R22.64], R61 ;  /* 0x0000003d16000986 */ /* 0x0005e2000c101910 */
[----:B------:R-:W-:Y:S01]  /*3a30*/  IADD3 R30, P0, R24, UR14, RZ ;  /* 0x0000000e181e7c10 */ /* 0x000fe2000ff1e0ff */
[-C--:B-1----:R-:W-:Y:S01]  /*3a40*/  IMAD R21, R32, R6.reuse, RZ ;  /* 0x0000000620157224 */ /* 0x082fe200078e02ff */
[----:B------:R-:W-:Y:S01]  /*3a50*/  IADD3.X R29, R57, UR19, RZ, P6, !PT ;  /* 0x00000013391d7c10 */ /* 0x000fe2000b7fe4ff */
[-C--:B------:R-:W-:Y:S01]  /*3a60*/  IMAD R51, R51, R6.reuse, RZ ;  /* 0x0000000633337224 */ /* 0x080fe200078e02ff */
[----:B------:R-:W-:Y:S01]  /*3a70*/  IADD3.X R31, R25, UR7, RZ, P0, !PT ;  /* 0x00000007191f7c10 */ /* 0x000fe200087fe4ff */
[-C--:B0-----:R-:W-:Y:S01]  /*3a80*/  IMAD R59, R34, R6.reuse, RZ ;  /* 0x00000006223b7224 */ /* 0x081fe200078e02ff */
[----:B------:R-:W-:Y:S01]  /*3a90*/  IADD3 R56, P0, R26, UR14, RZ ;  /* 0x0000000e1a387c10 */ /* 0x000fe2000ff1e0ff */
[----:B------:R-:W-:Y:S01]  /*3aa0*/  @P2 STG.E desc[UR16][R28.64], R63 ;  /* 0x0000003f1c002986 */ /* 0x000fe2000c101910 */
[----:B------:R-:W-:Y:S01]  /*3ab0*/  ISETP.GT.AND P6, PT, R19, RZ, P1 ;  /* 0x000000ff1300720c */ /* 0x000fe20000fc4270 */
[-C--:B------:R-:W-:Y:S01]  /*3ac0*/  IMAD R53, R53, R6.reuse, RZ ;  /* 0x0000000635357224 */ /* 0x080fe200078e02ff */
[----:B------:R-:W-:Y:S01]  /*3ad0*/  IADD3.X R57, R27, UR7, RZ, P0, !PT ;  /* 0x000000071b397c10 */ /* 0x000fe200087fe4ff */
[----:B------:R0:W-:Y:S01]  /*3ae0*/  @P5 STG.E desc[UR16][R30.64], R21 ;  /* 0x000000151e005986 */ /* 0x0001e2000c101910 */
[----:B------:R-:W-:Y:S01]  /*3af0*/  ISETP.GT.AND P0, PT, R19, 0x8, P3 ;  /* 0x000000081300780c */ /* 0x000fe20001f04270 */
[----:B------:R-:W-:Y:S01]  /*3b00*/  IMAD R55, R55, R6, RZ ;  /* 0x0000000637377224 */ /* 0x000fe200078e02ff */
[----:B--2---:R-:W-:-:S02]  /*3b10*/  IADD3 R22, P5, R24, UR18, RZ ;  /* 0x0000001218167c10 */ /* 0x004fc4000ffbe0ff */
[----:B------:R-:W-:Y:S02]  /*3b20*/  ISETP.GT.AND P2, PT, R19, 0x8, P1 ;  /* 0x000000081300780c */ /* 0x000fe40000f44270 */
[----:B------:R-:W-:Y:S02]  /*3b30*/  IADD3.X R23, R25, UR19, RZ, P5, !PT ;  /* 0x0000001319177c10 */ /* 0x000fe4000affe4ff */
[----:B------:R-:W-:Y:S01]  /*3b40*/  ISETP.GT.AND P3, PT, R20, 0x18, PT ;  /* 0x000000181400780c */ /* 0x000fe20003f64270 */
[----:B------:R-:W-:Y:S01]  /*3b50*/  @P6 STG.E desc[UR16][R56.64], R33 ;  /* 0x0000002138006986 */ /* 0x000fe2000c101910 */
[----:B------:R-:W-:Y:S01]  /*3b60*/  IADD3 R24, P6, R26, UR18, RZ ;  /* 0x000000121a187c10 */ /* 0x000fe2000ffde0ff */
[----:B0-----:R-:W-:Y:S01]  /*3b70*/  IMAD R21, R36, R6, RZ ;  /* 0x0000000624157224 */ /* 0x001fe200078e02ff */
[----:B------:R-:W-:Y:S01]  /*3b80*/  ISETP.GT.AND P1, PT, R20, 0x19, PT ;  /* 0x000000191400780c */ /* 0x000fe20003f24270 */
[----:B------:R0:W-:Y:S01]  /*3b90*/  @P0 STG.E desc[UR16][R22.64], R59 ;  /* 0x0000003b16000986 */ /* 0x0001e2000c101910 */
[----:B------:R-:W-:-:S02]  /*3ba0*/  ISETP.GT.AND P5, PT, R19, RZ, P3 ;  /* 0x000000ff1300720c */ /* 0x000fc40001fa4270 */
[----:B------:R-:W-:Y:S02]  /*3bb0*/  IADD3.X R25, R27, UR19, RZ, P6, !PT ;  /* 0x000000131b197c10 */ /* 0x000fe4000b7fe4ff */
[----:B------:R-:W-:Y:S02]  /*3bc0*/  IADD3 R26, P0, R30, UR14, RZ ;  /* 0x0000000e1e1a7c10 */ /* 0x000fe4000ff1e0ff */
[----:B------:R-:W-:Y:S01]  /*3bd0*/  ISETP.GT.AND P6, PT, R19, RZ, P1 ;  /* 0x000000ff1300720c */ /* 0x000fe20000fc4270 */
[----:B------:R1:W-:Y:S01]  /*3be0*/  @P2 STG.E desc[UR16][R24.64], R35 ;  /* 0x0000002318002986 */ /* 0x0003e2000c101910 */
[----:B------:R-:W-:Y:S02]  /*3bf0*/  IADD3.X R27, R31, UR7, RZ, P0, !PT ;  /* 0x000000071f1b7c10 */ /* 0x000fe400087fe4ff */
[----:B------:R-:W-:Y:S02]  /*3c00*/  IADD3 R28, P0, R56, UR14, RZ ;  /* 0x0000000e381c7c10 */ /* 0x000fe4000ff1e0ff */
[----:B------:R-:W-:Y:S01]  /*3c10*/  ISETP.GT.AND P2, PT, R19, 0x8, P1 ;  /* 0x000000081300780c */ /* 0x000fe20000f44270 */
[----:B------:R2:W-:Y:S01]  /*3c20*/  @P5 STG.E desc[UR16][R26.64], R21 ;  /* 0x000000151a005986 */ /* 0x0005e2000c101910 */
[----:B------:R-:W-:-:S02]  /*3c30*/  IADD3.X R29, R57, UR7, RZ, P0, !PT ;  /* 0x00000007391d7c10 */ /* 0x000fc400087fe4ff */
[----:B------:R-:W-:Y:S02]  /*3c40*/  ISETP.GT.AND P0, PT, R19, 0x8, P3 ;  /* 0x000000081300780c */ /* 0x000fe40001f04270 */
[----:B0-----:R-:W-:Y:S01]  /*3c50*/  IADD3 R22, P5, R30, UR18, RZ ;  /* 0x000000121e167c10 */ /* 0x001fe2000ffbe0ff */
[----:B------:R0:W-:Y:S01]  /*3c60*/  @P6 STG.E desc[UR16][R28.64], R37 ;  /* 0x000000251c006986 */ /* 0x0001e2000c101910 */
[----:B-1----:R-:W-:Y:S01]  /*3c70*/  IADD3 R24, P6, R56, UR18, RZ ;  /* 0x0000001238187c10 */ /* 0x002fe2000ffde0ff */
[-C--:B------:R-:W-:Y:S01]  /*3c80*/  IMAD R35, R38, R6.reuse, RZ ;  /* 0x0000000626237224 */ /* 0x080fe200078e02ff */
[----:B------:R-:W-:Y:S02]  /*3c90*/  ISETP.GT.AND P3, PT, R20, 0x20, PT ;  /* 0x000000201400780c */ /* 0x000fe40003f64270 */
[----:B------:R-:W-:Y:S01]  /*3ca0*/  IADD3.X R23, R31, UR19, RZ, P5, !PT ;  /* 0x000000131f177c10 */ /* 0x000fe2000affe4ff */
[----:B--2---:R-:W-:Y:S01]  /*3cb0*/  IMAD R21, R40, R6, RZ ;  /* 0x0000000628157224 */ /* 0x004fe200078e02ff */
[----:B------:R-:W-:-:S02]  /*3cc0*/  IADD3.X R25, R57, UR19, RZ, P6, !PT ;  /* 0x0000001339197c10 */ /* 0x000fc4000b7fe4ff */
[C---:B------:R-:W-:Y:S01]  /*3cd0*/  ISETP.GT.AND P5, PT, R19.reuse, RZ, P3 ;  /* 0x000000ff1300720c */ /* 0x040fe20001fa4270 */
[----:B------:R1:W-:Y:S01]  /*3ce0*/  @P0 STG.E desc[UR16][R22.64], R35 ;  /* 0x0000002316000986 */ /* 0x0003e2000c101910 */
[----:B------:R-:W-:Y:S01]  /*3cf0*/  ISETP.GT.AND P1, PT, R20, 0x21, PT ;  /* 0x000000211400780c */ /* 0x000fe20003f24270 */
[----:B0-----:R-:W-:Y:S01]  /*3d00*/  IMAD R37, R48, R6, RZ ;  /* 0x0000000630257224 */ /* 0x001fe200078e02ff */
[----:B------:R-:W-:Y:S01]  /*3d10*/  IADD3 R30, P6, R26, UR14, RZ ;  /* 0x0000000e1a1e7c10 */ /* 0x000fe2000ffde0ff */
[----:B------:R0:W-:Y:S01]  /*3d20*/  @P2 STG.E desc[UR16][R24.64], R39 ;  /* 0x0000002718002986 */ /* 0x0001e2000c101910 */
[----:B------:R-:W-:Y:S02]  /*3d30*/  IADD3 R32, P2, R28, UR14, RZ ;  /* 0x0000000e1c207c10 */ /* 0x000fe4000ff5e0ff */
[----:B------:R-:W-:Y:S02]  /*3d40*/  ISETP.GT.AND P0, PT, R19, RZ, P1 ;  /* 0x000000ff1300720c */ /* 0x000fe40000f04270 */
[----:B------:R-:W-:-:S02]  /*3d50*/  IADD3.X R31, R27, UR7, RZ, P6, !PT ;  /* 0x000000071b1f7c10 */ /* 0x000fc4000b7fe4ff */
[----:B------:R-:W-:Y:S01]  /*3d60*/  IADD3.X R33, R29, UR7, RZ, P2, !PT ;  /* 0x000000071d217c10 */ /* 0x000fe200097fe4ff */
[----:B-1----:R-:W-:Y:S01]  /*3d70*/  IMAD R35, R42, R6, RZ ;  /* 0x000000062a237224 */ /* 0x002fe200078e02ff */
[C---:B------:R-:W-:Y:S01]  /*3d80*/  ISETP.GT.AND P2, PT, R19.reuse, 0x8, P3 ;  /* 0x000000081300780c */ /* 0x040fe20001f44270 */
[----:B------:R1:W-:Y:S01]  /*3d90*/  @P5 STG.E desc[UR16][R30.64], R21 ;  /* 0x000000151e005986 */ /* 0x0003e2000c101910 */
[----:B------:R-:W-:Y:S02]  /*3da0*/  IADD3 R22, P5, R26, UR18, RZ ;  /* 0x000000121a167c10 */ /* 0x000fe4000ffbe0ff */
[----:B------:R-:W-:Y:S02]  /*3db0*/  ISETP.GT.AND P1, PT, R19, 0x8, P1 ;  /* 0x000000081300780c */ /* 0x000fe40000f24270 */
[----:B------:R-:W-:Y:S01]  /*3dc0*/  IADD3.X R23, R27, UR19, RZ, P5, !PT ;  /* 0x000000131b177c10 */ /* 0x000fe2000affe4ff */
[----:B------:R-:W-:Y:S01]  /*3dd0*/  @P0 STG.E desc[UR16][R32.64], R41 ;  /* 0x0000002920000986 */ /* 0x000fe2000c101910 */
[----:B0-----:R-:W-:-:S02]  /*3de0*/  IADD3 R24, P6, R28, UR18, RZ ;  /* 0x000000121c187c10 */ /* 0x001fc4000ffde0ff */
[C---:B------:R-:W-:Y:S02]  /*3df0*/  ISETP.GT.AND P3, PT, R20.reuse, 0x28, PT ;  /* 0x000000281400780c */ /* 0x040fe40003f64270 */
[----:B------:R-:W-:Y:S01]  /*3e00*/  ISETP.GT.AND P0, PT, R20, 0x29, PT ;  /* 0x000000291400780c */ /* 0x000fe20003f04270 */
[----:B------:R0:W-:Y:S01]  /*3e10*/  @P2 STG.E desc[UR16][R22.64], R35 ;  /* 0x0000002316002986 */ /* 0x0001e2000c101910 */
[----:B------:R-:W-:Y:S01]  /*3e20*/  IADD3.X R25, R29, UR19, RZ, P6, !PT ;  /* 0x000000131d197c10 */ /* 0x000fe2000b7fe4ff */
[----:B-1----:R-:W-:Y:S01]  /*3e30*/  IMAD R21, R44, R6, RZ ;  /* 0x000000062c157224 */ /* 0x002fe200078e02ff */
[C---:B------:R-:W-:Y:S02]  /*3e40*/  ISETP.GT.AND P5, PT, R19.reuse, RZ, P3 ;  /* 0x000000ff1300720c */ /* 0x040fe40001fa4270 */
[----:B------:R-:W-:Y:S01]  /*3e50*/  IADD3 R26, P6, R30, UR14, RZ ;  /* 0x0000000e1e1a7c10 */ /* 0x000fe2000ffde0ff */
[----:B------:R1:W-:Y:S01]  /*3e60*/  @P1 STG.E desc[UR16][R24.64], R43 ;  /* 0x0000002b18001986 */ /* 0x0003e2000c101910 */
[----:B------:R-:W-:-:S02]  /*3e70*/  ISETP.GT.AND P2, PT, R19, RZ, P0 ;  /* 0x000000ff1300720c */ /* 0x000fc40000744270 */
[----:B------:R-:W-:Y:S02]  /*3e80*/  IADD3.X R27, R31, UR7, RZ, P6, !PT ;  /* 0x000000071f1b7c10 */ /* 0x000fe4000b7fe4ff */
[----:B------:R-:W-:Y:S01]  /*3e90*/  IADD3 R28, P6, R32, UR14, RZ ;  /* 0x0000000e201c7c10 */ /* 0x000fe2000ffde0ff */
[----:B0-----:R-:W-:Y:S01]  /*3ea0*/  IMAD R35, R46, R6, RZ ;  /* 0x000000062e237224 */ /* 0x001fe200078e02ff */
[----:B------:R-:W-:Y:S02]  /*3eb0*/  ISETP.GT.AND P1, PT, R19, 0x8, P3 ;  /* 0x000000081300780c */ /* 0x000fe40001f24270 */
[----:B------:R-:W-:Y:S01]  /*3ec0*/  IADD3 R22, P3, R30, UR18, RZ ;  /* 0x000000121e167c10 */ /* 0x000fe2000ff7e0ff */
[----:B------:R-:W-:Y:S01]  /*3ed0*/  @P5 STG.E desc[UR16][R26.64], R21 ;  /* 0x000000151a005986 */ /* 0x000fe2000c101910 */
[----:B------:R-:W-:Y:S02]  /*3ee0*/  IADD3.X R29, R33, UR7, RZ, P6, !PT ;  /* 0x00000007211d7c10 */ /* 0x000fe4000b7fe4ff */
[----:B------:R-:W-:-:S02]  /*3ef0*/  ISETP.GT.AND P0, PT, R19, 0x8, P0 ;  /* 0x000000081300780c */ /* 0x000fc40000704270 */
[----:B------:R-:W-:Y:S01]  /*3f00*/  IADD3.X R23, R31, UR19, RZ, P3, !PT ;  /* 0x000000131f177c10 */ /* 0x000fe20009ffe4ff */
[----:B------:R-:W-:Y:S01]  /*3f10*/  @P2 STG.E desc[UR16][R28.64], R45 ;  /* 0x0000002d1c002986 */ /* 0x000fe2000c101910 */
[----:B-1----:R-:W-:Y:S02]  /*3f20*/  IADD3 R24, P3, R32, UR18, RZ ;  /* 0x0000001220187c10 */ /* 0x002fe4000ff7e0ff */
[C---:B------:R-:W-:Y:S01]  /*3f30*/  ISETP.GT.AND P2, PT, R20.reuse, 0x30, PT ;  /* 0x000000301400780c */ /* 0x040fe20003f44270 */
[----:B------:R0:W-:Y:S01]  /*3f40*/  @P1 STG.E desc[UR16][R22.64], R35 ;  /* 0x0000002316001986 */ /* 0x0001e2000c101910 */
[----:B------:R-:W-:Y:S02]  /*3f50*/  IADD3.X R25, R33, UR19, RZ, P3, !PT ;  /* 0x0000001321197c10 */ /* 0x000fe40009ffe4ff */
[----:B------:R-:W-:Y:S02]  /*3f60*/  ISETP.GT.AND P3, PT, R20, 0x31, PT ;  /* 0x000000311400780c */ /* 0x000fe40003f64270 */
[C---:B------:R-:W-:Y:S01]  /*3f70*/  ISETP.GT.AND P6, PT, R19.reuse, RZ, P2 ;  /* 0x000000ff1300720c */ /* 0x040fe200017c4270 */
[----:B------:R1:W-:Y:S01]  /*3f80*/  @P0 STG.E desc[UR16][R24.64], R47 ;  /* 0x0000002f18000986 */ /* 0x0003e2000c101910 */
[----:B------:R-:W-:-:S02]  /*3f90*/  ISETP.GT.AND P5, PT, R19, RZ, P3 ;  /* 0x000000ff1300720c */ /* 0x000fc40001fa4270 */
[----:B------:R-:W-:Y:S02]  /*3fa0*/  IADD3 R30, P1, R26, UR14, RZ ;  /* 0x0000000e1a1e7c10 */ /* 0x000fe4000ff3e0ff */
[----:B------:R-:W-:Y:S01]  /*3fb0*/  ISETP.GT.AND P0, PT, R19, 0x8, P2 ;  /* 0x000000081300780c */ /* 0x000fe20001704270 */
[----:B0-----:R-:W-:Y:S01]  /*3fc0*/  IMAD R35, R54, R6, RZ ;  /* 0x0000000636237224 */ /* 0x001fe200078e02ff */
[----:B------:R-:W-:Y:S02]  /*3fd0*/  IADD3 R32, P2, R28, UR14, RZ ;  /* 0x0000000e1c207c10 */ /* 0x000fe4000ff5e0ff */
[----:B------:R-:W-:Y:S02]  /*3fe0*/  IADD3.X R31, R27, UR7, RZ, P1, !PT ;  /* 0x000000071b1f7c10 */ /* 0x000fe40008ffe4ff */
[----:B------:R-:W-:Y:S02]  /*3ff0*/  IADD3.X R33, R29, UR7, RZ, P2, !PT ;  /* 0x000000071d217c10 */ /* 0x000fe400097fe4ff */
[----:B------:R-:W-:Y:S01]  /*4000*/  ISETP.GT.AND P3, PT, R19, 0x8, P3 ;  /* 0x000000081300780c */ /* 0x000fe20001f64270 */
[----:B------:R-:W-:Y:S01]  /*4010*/  @P6 STG.E desc[UR16][R30.64], R37 ;  /* 0x000000251e006986 */ /* 0x000fe2000c101910 */
[----:B------:R-:W-:-:S02]  /*4020*/  IADD3 R22, P6, R26, UR18, RZ ;  /* 0x000000121a167c10 */ /* 0x000fc4000ffde0ff */
[C---:B------:R-:W-:Y:S01]  /*4030*/  ISETP.GT.AND P1, PT, R20.reuse, 0x38, PT ;  /* 0x000000381400780c */ /* 0x040fe20003f24270 */
[----:B------:R-:W-:Y:S01]  /*4040*/  @P5 STG.E desc[UR16][R32.64], R49 ;  /* 0x0000003120005986 */ /* 0x000fe2000c101910 */
[----:B------:R-:W-:Y:S02]  /*4050*/  ISETP.GT.AND P2, PT, R20, 0x39, PT ;  /* 0x000000391400780c */ /* 0x000fe40003f44270 */
[----:B------:R-:W-:Y:S02]  /*4060*/  IADD3 R20, P5, R28, UR18, RZ ;  /* 0x000000121c147c10 */ /* 0x000fe4000ffbe0ff */
[----:B------:R-:W-:Y:S01]  /*4070*/  IADD3.X R23, R27, UR19, RZ, P6, !PT ;  /* 0x000000131b177c10 */ /* 0x000fe2000b7fe4ff */
[----:B------:R-:W-:Y:S01]  /*4080*/  IMAD R27, R50, R6, RZ ;  /* 0x00000006321b7224 */ /* 0x000fe200078e02ff */
[----:B------:R-:W-:Y:S02]  /*4090*/  IADD3.X R21, R29, UR19, RZ, P5, !PT ;  /* 0x000000131d157c10 */ /* 0x000fe4000affe4ff */
[----:B------:R-:W-:-:S02]  /*40a0*/  ISETP.GT.AND P5, PT, R19, RZ, P2 ;  /* 0x000000ff1300720c */ /* 0x000fc400017a4270 */
[----:B------:R0:W-:Y:S01]  /*40b0*/  @P0 STG.E desc[UR16][R22.64], R27 ;  /* 0x0000001b16000986 */ /* 0x0001e2000c101910 */
[C---:B------:R-:W-:Y:S02]  /*40c0*/  ISETP.GT.AND P0, PT, R19.reuse, RZ, P1 ;  /* 0x000000ff1300720c */ /* 0x040fe40000f04270 */
[----:B-1----:R-:W-:Y:S01]  /*40d0*/  IADD3 R24, P6, R30, UR14, RZ ;  /* 0x0000000e1e187c10 */ /* 0x002fe2000ffde0ff */
[----:B------:R1:W-:Y:S01]  /*40e0*/  @P3 STG.E desc[UR16][R20.64], R51 ;  /* 0x0000003314003986 */ /* 0x0003e2000c101910 */
[C---:B------:R-:W-:Y:S02]  /*40f0*/  ISETP.GT.AND P1, PT, R19.reuse, 0x8, P1 ;  /* 0x000000081300780c */ /* 0x040fe40000f24270 */
[----:B------:R-:W-:Y:S01]  /*4100*/  ISETP.GT.AND P2, PT, R19, 0x8, P2 ;  /* 0x000000081300780c */ /* 0x000fe20001744270 */
[----:B------:R-:W-:Y:S01]  /*4110*/  IMAD R19, R52, R6, RZ ;  /* 0x0000000634137224 */ /* 0x000fe200078e02ff */
[----:B------:R-:W-:Y:S02]  /*4120*/  IADD3.X R25, R31, UR7, RZ, P6, !PT ;  /* 0x000000071f197c10 */ /* 0x000fe4000b7fe4ff */
[----:B------:R-:W-:-:S02]  /*4130*/  IADD3 R26, P6, R30, UR18, RZ ;  /* 0x000000121e1a7c10 */ /* 0x000fc4000ffde0ff */
[C---:B0-----:R-:W-:Y:S01]  /*4140*/  IADD3 R22, P3, R32.reuse, UR14, RZ ;  /* 0x0000000e20167c10 */ /* 0x041fe2000ff7e0ff */
[----:B------:R1:W-:Y:S01]  /*4150*/  @P0 STG.E desc[UR16][R24.64], R19 ;  /* 0x0000001318000986 */ /* 0x0003e2000c101910 */
[----:B------:R-:W-:Y:S02]  /*4160*/  IADD3.X R27, R31, UR19, RZ, P6, !PT ;  /* 0x000000131f1b7c10 */ /* 0x000fe4000b7fe4ff */
[----:B------:R-:W-:Y:S02]  /*4170*/  IADD3.X R23, R33, UR7, RZ, P3, !PT ;  /* 0x0000000721177c10 */ /* 0x000fe40009ffe4ff */
[----:B------:R-:W-:-:S03]  /*4180*/  IADD3 R28, P3, R32, UR18, RZ ;  /* 0x00000012201c7c10 */ /* 0x000fc6000ff7e0ff */
[----:B------:R1:W-:Y:S01]  /*4190*/  @P5 STG.E desc[UR16][R22.64], R53 ;  /* 0x0000003516005986 */ /* 0x0003e2000c101910 */
[----:B------:R-:W-:-:S03]  /*41a0*/  IADD3.X R29, R33, UR19, RZ, P3, !PT ;  /* 0x00000013211d7c10 */ /* 0x000fc60009ffe4ff */
[----:B------:R1:W-:Y:S04]  /*41b0*/  @P1 STG.E desc[UR16][R26.64], R35 ;  /* 0x000000231a001986 */ /* 0x0003e8000c101910 */
[----:B------:R1:W-:Y:S02]  /*41c0*/  @P2 STG.E desc[UR16][R28.64], R55 ;  /* 0x000000371c002986 */ /* 0x0003e4000c101910 */
.L_x_86:
[----:B------:R-:W-:Y:S05]  /*41d0*/  BSYNC B0 ;  /* 0x0000000000007941 */ /* 0x000fea0003800000 */
.L_x_22:
[----:B------:R-:W-:Y:S01]  /*41e0*/  IADD3 R4, P0, R4, UR30, RZ ;  /* 0x0000001e04047c10 */ /* 0x000fe2000ff1e0ff */
[----:B------:R-:W-:Y:S01]  /*41f0*/  ULDC.64 UR8, c[0x0][0x750] ;  /* 0x0001d40000087ab9 */ /* 0x000fe20000000a00 */
[----:B-1----:R-:W-:Y:S01]  /*4200*/  PRMT R19, RZ, 0x7610, R19 ;  /* 0x00007610ff137816 */ /* 0x002fe20000000013 */
[----:B------:R-:W-:Y:S01]  /*4210*/  IMAD.MOV.U32 R58, RZ, RZ, -0x1 ;  /* 0xffffffffff3a7424 */ /* 0x000fe200078e00ff */
[----:B------:R-:W-:Y:S01]  /*4220*/  IADD3.X R5, R5, UR4, RZ, P0, !PT ;  /* 0x0000000405057c10 */ /* 0x000fe200087fe4ff */
[----:B---3--:R-:W-:Y:S01]  /*4230*/  IMAD.MOV.U32 R21, RZ, RZ, -0x1 ;  /* 0xffffffffff157424 */ /* 0x008fe200078e00ff */
[----:B------:R-:W-:-:S04]  /*4240*/  ISETP.GE.U32.AND P0, PT, R4, UR8, PT ;  /* 0x0000000804007c0c */ /* 0x000fc8000bf06070 */
[----:B------:R-:W-:-:S13]  /*4250*/  ISETP.GE.U32.AND.EX P0, PT, R5, UR9, PT, P0 ;  /* 0x0000000905007c0c */ /* 0x000fda000bf06100 */
[----:B------:R-:W-:Y:S05]  /*4260*/  @P0 BRA `(.L_x_87) ;  /* 0x0000000400500947 */ /* 0x000fea0003800000 */
[----:B0-----:R-:W0:Y:S01]  /*4270*/  LDC.64 R26, c[0x0][0x728] ;  /* 0x0001ca00ff1a7b82 */ /* 0x001e220000000a00 */
[----:B--2---:R-:W1:Y:S01]  /*4280*/  S2R R29, SR_CTAID.X ;  /* 0x00000000001d7919 */ /* 0x004e620000002500 */
[----:B------:R-:W-:Y:S02]  /*4290*/  IMAD.MOV.U32 R24, RZ, RZ, R4 ;  /* 0x000000ffff187224 */ /* 0x000fe400078e0004 */
[----:B------:R-:W-:Y:S01]  /*42a0*/  IMAD.MOV.U32 R25, RZ, RZ, R5 ;  /* 0x000000ffff197224 */ /* 0x000fe200078e0005 */
[----:B------:R-:W2:Y:S03]  /*42b0*/  S2R R32, SR_CTAID.Y ;  /* 0x0000000000207919 */ /* 0x000ea60000002600 */
[----:B------:R-:W3:Y:S08]  /*42c0*/  LDC R28, c[0x0][0x730] ;  /* 0x0001cc00ff1c7b82 */ /* 0x000ef00000000800 */
[----:B------:R-:W1:Y:S01]  /*42d0*/  LDC.64 R30, c[0x0][0x720] ;  /* 0x0001c800ff1e7b82 */ /* 0x000e620000000a00 */
[----:B0-----:R-:W-:-:S04]  /*42e0*/  ISETP.NE.U32.AND P0, PT, R26, RZ, PT ;  /* 0x000000ff1a00720c */ /* 0x001fc80003f05070 */
[----:B------:R-:W-:-:S13]  /*42f0*/  ISETP.NE.AND.EX P0, PT, R27, RZ, PT, P0 ;  /* 0x000000ff1b00720c */ /* 0x000fda0003f05300 */
[----:B-123--:R-:W-:Y:S05]  /*4300*/  @!P0 BRA `(.L_x_88) ;  /* 0x0000000000288947 */ /* 0x00efea0003800000 */
        /* <DEDUP_REMOVED lines=10> */
.L_x_88:
[-CC-:B------:R-:W-:Y:S01]  /*43b0*/  SHF.R.U64 R27, R24, R28.reuse, R25.reuse ;  /* 0x0000001c181b7219 */ /* 0x180fe20000001219 */
[----:B------:R-:W0:Y:S01]  /*43c0*/  LDC.64 R38, c[0x0][0x740] ;  /* 0x0001d000ff267b82 */ /* 0x000e220000000a00 */
[----:B------:R-:W-:Y:S01]  /*43d0*/  SHF.R.U32.HI R17, RZ, R28, R25 ;  /* 0x0000001cff117219 */ /* 0x000fe20000011619 */
[----:B------:R-:W-:Y:S01]  /*43e0*/  ULDC UR8, c[0x0][0x150] ;  /* 0x0000540000087ab9 */ /* 0x000fe20000000800 */
[----:B------:R-:W-:Y:S02]  /*43f0*/  IADD3 R19, P0, RZ, -R27, RZ ;  /* 0x8000001bff137210 */ /* 0x000fe40007f1e0ff */
[----:B------:R-:W-:-:S03]  /*4400*/  I2FP.F32.U32 R23, R29 ;  /* 0x0000001d00177245 */ /* 0x000fc60000201000 */
[----:B------:R-:W1:Y:S01]  /*4410*/  LDC R24, c[0x0][0x718] ;  /* 0x0001c600ff187b82 */ /* 0x000e620000000800 */
[----:B------:R-:W-:Y:S02]  /*4420*/  IMAD.X R17, RZ, RZ, ~R17, P0 ;  /* 0x000000ffff117224 */ /* 0x000fe400000e0e11 */
[----:B------:R-:W-:Y:S01]  /*4430*/  FMUL R23, R23, UR8 ;  /* 0x0000000817177c20 */ /* 0x000fe20008400000 */
[----:B------:R-:W-:Y:S01]  /*4440*/  IMAD.WIDE.U32 R20, R19, R30, R4 ;  /* 0x0000001e13147225 */ /* 0x000fe200078e0004 */
[----:B------:R-:W-:-:S03]  /*4450*/  ULDC UR8, c[0x0][0x154] ;  /* 0x0000550000087ab9 */ /* 0x000fc60000000800 */
[----:B------:R-:W-:Y:S01]  /*4460*/  IMAD R22, R17, R30, RZ ;  /* 0x0000001e11167224 */ /* 0x000fe200078e02ff */
[----:B------:R-:W2:Y:S01]  /*4470*/  LDC R34, c[0x0][0x708] ;  /* 0x0001c200ff227b82 */ /* 0x000ea20000000800 */
[----:B------:R-:W3:Y:S02]  /*4480*/  F2I.U32.TRUNC.NTZ R23, R23 ;  /* 0x0000001700177305 */ /* 0x000ee4000020f000 */
[----:B------:R-:W-:Y:S01]  /*4490*/  IMAD R17, R19, R31, R22 ;  /* 0x0000001f13117224 */ /* 0x000fe200078e0216 */
[----:B------:R-:W-:-:S03]  /*44a0*/  I2FP.F32.U32 R19, R32 ;  /* 0x0000002000137245 */ /* 0x000fc60000201000 */
[----:B------:R-:W-:Y:S01]  /*44b0*/  IMAD.IADD R17, R21, 0x1, R17 ;  /* 0x0000000115117824 */ /* 0x000fe200078e0211 */
[----:B------:R-:W4:Y:S01]  /*44c0*/  LDC R36, c[0x0][0x758] ;  /* 0x0001d600ff247b82 */ /* 0x000f220000000800 */
[----:B0-----:R-:W-:Y:S01]  /*44d0*/  ISETP.NE.U32.AND P0, PT, R38, RZ, PT ;  /* 0x000000ff2600720c */ /* 0x001fe20003f05070 */
[----:B------:R-:W-:-:S03]  /*44e0*/  FMUL R19, R19, UR8 ;  /* 0x0000000813137c20 */ /* 0x000fc60008400000 */
[----:B------:R-:W-:Y:S01]  /*44f0*/  ISETP.NE.AND.EX P0, PT, R39, RZ, PT, P0 ;  /* 0x000000ff2700720c */ /* 0x000fe20003f05300 */
[----:B------:R0:W0:Y:S02]  /*4500*/  F2I.U32.TRUNC.NTZ R31, R19 ;  /* 0x00000013001f7305 */ /* 0x000024000020f000 */
[----:B------:R-:W0:Y:S01]  /*4510*/  LDC R22, c[0x0][0x144] ;  /* 0x00005100ff167b82 */ /* 0x000e220000000800 */
[-C--:B-1----:R-:W-:Y:S01]  /*4520*/  SHF.R.U64 R26, R20, R24.reuse, R17 ;  /* 0x00000018141a7219 */ /* 0x082fe20000001211 */
[----:B---3--:R-:W-:Y:S01]  /*4530*/  IMAD.MOV R23, RZ, RZ, -R23 ;  /* 0x000000ffff177224 */ /* 0x008fe200078e0a17 */
[----:B------:R-:W-:-:S05]  /*4540*/  SHF.R.U32.HI R17, RZ, R24, R17 ;  /* 0x00000018ff117219 */ /* 0x000fca0000011611 */
[----:B------:R-:W1:Y:S01]  /*4550*/  LDC R33, c[0x0][0x148] ;  /* 0x00005200ff217b82 */ /* 0x000e620000000800 */
[-CC-:B--2---:R-:W-:Y:S02]  /*4560*/  SHF.R.U64 R28, R26, R34.reuse, R17.reuse ;  /* 0x000000221a1c7219 */ /* 0x184fe40000001211 */
[----:B------:R-:W-:-:S05]  /*4570*/  SHF.R.U32.HI R17, RZ, R34, R17 ;  /* 0x00000022ff117219 */ /* 0x000fca0000011611 */
[----:B------:R-:W2:Y:S01]  /*4580*/  LDC R35, c[0x0][0x700] ;  /* 0x0001c000ff237b82 */ /* 0x000ea20000000800 */
[-CC-:B----4-:R-:W-:Y:S02]  /*4590*/  SHF.R.U64 R30, R28, R36.reuse, R17.reuse ;  /* 0x000000241c1e7219 */ /* 0x190fe40000001211 */
[----:B------:R-:W-:-:S03]  /*45a0*/  SHF.R.U32.HI R21, RZ, R36, R17 ;  /* 0x00000024ff157219 */ /* 0x000fc60000011611 */
[----:B------:R-:W-:Y:S02]  /*45b0*/  IMAD.MOV.U32 R20, RZ, RZ, R30 ;  /* 0x000000ffff147224 */ /* 0x000fe400078e001e */
[----:B------:R-:W3:Y:S01]  /*45c0*/  LDC R37, c[0x0][0x748] ;  /* 0x0001d200ff257b82 */ /* 0x000ee20000000800 */
[----:B0-----:R-:W-:-:S07]  /*45d0*/  IMAD R34, R22, R23, R29 ;  /* 0x0000001716227224 */ /* 0x001fce00078e021d */
[----:B------:R-:W0:Y:S08]  /*45e0*/  LDC R40, c[0x0][0x738] ;  /* 0x0001ce00ff287b82 */ /* 0x000e300000000800 */
[----:B------:R-:W4:Y:S01]  /*45f0*/  LDC R41, c[0x0][0x710] ;  /* 0x0001c400ff297b82 */ /* 0x000f220000000800 */
[----:B-1----:R-:W-:Y:S05]  /*4600*/  @!P0 BRA `(.L_x_89) ;  /* 0x0000000000288947 */ /* 0x002fea0003800000 */
        /* <DEDUP_REMOVED lines=10> */
.L_x_89:
[----:B---3--:R-:W-:Y:S01]  /*46b0*/  SHF.R.U64 R17, R20, R37, R21 ;  /* 0x0000002514117219 */ /* 0x008fe20000001215 */
[----:B--2---:R-:W-:Y:S01]  /*46c0*/  VIADD R21, R35, 0xffffffff ;  /* 0xffffffff23157836 */ /* 0x004fe20000000000 */
[----:B------:R-:W-:Y:S01]  /*46d0*/  LOP3.LUT R20, R28, R13, RZ, 0xc0, !PT ;  /* 0x0000000d1c147212 */ /* 0x000fe200078ec0ff */
[----:B------:R-:W-:Y:S02]  /*46e0*/  IMAD.MOV R31, RZ, RZ, -R31 ;  /* 0x000000ffff1f7224 */ /* 0x000fe400078e0a1f */
[----:B------:R-:W-:Y:S02]  /*46f0*/  IMAD.MOV R19, RZ, RZ, -R17 ;  /* 0x000000ffff137224 */ /* 0x000fe400078e0a11 */
[----:B------:R-:W-:Y:S01]  /*4700*/  IMAD R17, R9, R17, R20 ;  /* 0x0000001109117224 */ /* 0x000fe200078e0214 */
[----:B------:R-:W-:Y:S01]  /*4710*/  LOP3.LUT R20, R26, R21, RZ, 0xc0, !PT ;  /* 0x000000151a147212 */ /* 0x000fe200078ec0ff */
[----:B------:R-:W-:Y:S02]  /*4720*/  @P4 IMAD R34, R33, R31, R32 ;  /* 0x0000001f21224224 */ /* 0x000fe400078e0220 */
[----:B0-----:R-:W-:-:S02]  /*4730*/  IMAD R19, R19, R40, R30 ;  /* 0x0000002813137224 */ /* 0x001fc400078e021e */
[----:B----4-:R-:W-:Y:S02]  /*4740*/  IMAD R17, R17, R41, R34 ;  /* 0x0000002911117224 */ /* 0x010fe400078e0222 */
[----:B------:R-:W-:Y:S02]  /*4750*/  IMAD.MOV.U32 R21, RZ, RZ, 0x1 ;  /* 0x00000001ff157424 */ /* 0x000fe400078e00ff */
[----:B------:R-:W-:-:S03]  /*4760*/  IMAD R20, R19, R35, R20 ;  /* 0x0000002313147224 */ /* 0x000fc600078e0214 */
[----:B------:R-:W-:Y:S01]  /*4770*/  PRMT R19, R21, 0x7610, R19 ;  /* 0x0000761015137816 */ /* 0x000fe20000000013 */
[----:B------:R-:W-:Y:S01]  /*4780*/  IMAD.MOV.U32 R21, RZ, RZ, R27 ;  /* 0x000000ffff157224 */ /* 0x000fe200078e001b */
[----:B------:R-:W-:Y:S02]  /*4790*/  SEL R58, R20, R17, !P4 ;  /* 0x00000011143a7207 */ /* 0x000fe40006000000 */
[----:B------:R-:W-:-:S07]  /*47a0*/  SEL R17, R17, R20, !P4 ;  /* 0x0000001411117207 */ /* 0x000fce0006000000 */
.L_x_87:
[----:B------:R-:W-:-:S13]  /*47b0*/  LOP3.LUT P0, RZ, R19, 0xff, RZ, 0xc0, !PT ;  /* 0x000000ff13ff7812 */ /* 0x000fda000780c0ff */
[----:B------:R-:W-:Y:S05]  /*47c0*/  @P0 BRA `(.L_x_90) ;  /* 0xffffffcc005c0947 */ /* 0x000fea000383ffff */
[----:B------:R-:W-:Y:S05]  /*47d0*/  EXIT ;  /* 0x000000000000794d */ /* 0x000fea0003800000 */
.L_x_4:
        /* <DEDUP_REMOVED lines=26> */
.L_x_92:
[--C-:B------:R-:W-:Y:S01]  /*4980*/  SHF.R.U64 R16, R14, R18, R15.reuse ;  /* 0x000000120e107219 */ /* 0x100fe2000000120f */
[----:B------:R-:W0:Y:S01]  /*4990*/  LDC R22, c[0x0][0x718] ;  /* 0x0001c600ff167b82 */ /* 0x000e220000000800 */
[----:B------:R-:W-:Y:S01]  /*49a0*/  I2FP.F32.U32 R10, R8 ;  /* 0x00000008000a7245 */ /* 0x000fe20000201000 */
[----:B------:R-:W-:Y:S01]  /*49b0*/  ULDC UR5, c[0x0][0x150] ;  /* 0x0000540000057ab9 */ /* 0x000fe20000000800 */
[----:B------:R-:W-:Y:S02]  /*49c0*/  SHF.R.U32.HI R9, RZ, R18, R15 ;  /* 0x00000012ff097219 */ /* 0x000fe4000001160f */
[----:B------:R-:W-:Y:S01]  /*49d0*/  IADD3 R13, P0, RZ, -R16, RZ ;  /* 0x80000010ff0d7210 */ /* 0x000fe20007f1e0ff */
[----:B------:R-:W-:Y:S01]  /*49e0*/  FMUL R15, R10, UR5 ;  /* 0x000000050a0f7c20 */ /* 0x000fe20008400000 */
[----:B------:R-:W-:Y:S01]  /*49f0*/  ULDC UR5, c[0x0][0x154] ;  /* 0x0000550000057ab9 */ /* 0x000fe20000000800 */
[----:B------:R-:W1:Y:S02]  /*4a00*/  LDC.64 R24, c[0x0][0x740] ;  /* 0x0001d000ff187b82 */ /* 0x000e640000000a00 */
[----:B------:R-:W-:-:S02]  /*4a10*/  IMAD.X R9, RZ, RZ, ~R9, P0 ;  /* 0x000000ffff097224 */ /* 0x000fc400000e0e09 */
[----:B------:R-:W2:Y:S01]  /*4a20*/  F2I.U32.TRUNC.NTZ R15, R15 ;  /* 0x0000000f000f7305 */ /* 0x000ea2000020f000 */
[----:B------:R-:W-:-:S03]  /*4a30*/  IMAD.WIDE.U32 R10, R13, R20, R4 ;  /* 0x000000140d0a7225 */ /* 0x000fc600078e0004 */
[----:B------:R-:W3:Y:S01]  /*4a40*/  LDC R17, c[0x0][0x144] ;  /* 0x00005100ff117b82 */ /* 0x000ee20000000800 */
[----:B------:R-:W-:-:S04]  /*4a50*/  IMAD R12, R9, R20, RZ ;  /* 0x00000014090c7224 */ /* 0x000fc800078e02ff */
[----:B------:R-:W-:Y:S02]  /*4a60*/  IMAD R9, R13, R21, R12 ;  /* 0x000000150d097224 */ /* 0x000fe400078e020c */
[----:B------:R-:W-:Y:S01]  /*4a70*/  IMAD.MOV.U32 R12, RZ, RZ, -0x1 ;  /* 0xffffffffff0c7424 */ /* 0x000fe200078e00ff */
[----:B------:R-:W4:Y:S01]  /*4a80*/  LDC R18, c[0x0][0x708] ;  /* 0x0001c200ff127b82 */ /* 0x000f220000000800 */
[----:B------:R-:W-:Y:S01]  /*4a90*/  IMAD.IADD R9, R11, 0x1, R9 ;  /* 0x000000010b097824 */ /* 0x000fe200078e0209 */
[----:B------:R-:W-:-:S04]  /*4aa0*/  I2FP.F32.U32 R11, R7 ;  /* 0x00000007000b7245 */ /* 0x000fc80000201000 */
[-C--:B0-----:R-:W-:Y:S01]  /*4ab0*/  SHF.R.U64 R14, R10, R22.reuse, R9 ;  /* 0x000000160a0e7219 */ /* 0x081fe20000001209 */
[----:B--2---:R-:W-:Y:S01]  /*4ac0*/  IMAD.MOV R10, RZ, RZ, -R15 ;  /* 0x000000ffff0a7224 */ /* 0x004fe200078e0a0f */
[----:B------:R-:W0:Y:S01]  /*4ad0*/  LDC R13, c[0x0][0x758] ;  /* 0x0001d600ff0d7b82 */ /* 0x000e220000000800 */
[----:B-1----:R-:W-:Y:S01]  /*4ae0*/  ISETP.NE.U32.AND P0, PT, R24, RZ, PT ;  /* 0x000000ff1800720c */ /* 0x002fe20003f05070 */
[----:B------:R-:W-:Y:S01]  /*4af0*/  FMUL R11, R11, UR5 ;  /* 0x000000050b0b7c20 */ /* 0x000fe20008400000 */
[----:B------:R-:W-:Y:S02]  /*4b00*/  SHF.R.U32.HI R9, RZ, R22, R9 ;  /* 0x00000016ff097219 */ /* 0x000fe40000011609 */
[----:B------:R-:W-:-:S03]  /*4b10*/  ISETP.NE.AND.EX P0, PT, R25, RZ, PT, P0 ;  /* 0x000000ff1900720c */ /* 0x000fc60003f05300 */
[----:B------:R-:W1:Y:S01]  /*4b20*/  LDC R20, c[0x0][0x148] ;  /* 0x00005200ff147b82 */ /* 0x000e620000000800 */
[----:B---3--:R-:W-:Y:S02]  /*4b30*/  IMAD R23, R17, R10, R8 ;  /* 0x0000000a11177224 */ /* 0x008fe400078e0208 */
[----:B------:R-:W-:-:S05]  /*4b40*/  IMAD.MOV.U32 R10, RZ, RZ, 0x1 ;  /* 0x00000001ff0a7424 */ /* 0x000fca00078e00ff */
[----:B------:R-:W2:Y:S01]  /*4b50*/  LDC R21, c[0x0][0x700] ;  /* 0x0001c000ff157b82 */ /* 0x000ea20000000800 */
[-CC-:B----4-:R-:W-:Y:S02]  /*4b60*/  SHF.R.U64 R17, R14, R18.reuse, R9.reuse ;  /* 0x000000120e117219 */ /* 0x190fe40000001209 */
[----:B------:R-:W-:Y:S02]  /*4b70*/  SHF.R.U32.HI R8, RZ, R18, R9 ;  /* 0x00000012ff087219 */ /* 0x000fe40000011609 */
[----:B------:R3:W4:Y:S03]  /*4b80*/  F2I.U32.TRUNC.NTZ R18, R11 ;  /* 0x0000000b00127305 */ /* 0x000726000020f000 */
[----:B------:R-:W1:Y:S01]  /*4b90*/  LDC R26, c[0x0][0x748] ;  /* 0x0001d200ff1a7b82 */ /* 0x000e620000000800 */
[-C--:B0-----:R-:W-:Y:S02]  /*4ba0*/  SHF.R.U64 R19, R17, R13.reuse, R8 ;  /* 0x0000000d11137219 */ /* 0x081fe40000001208 */
[----:B------:R-:W-:-:S02]  /*4bb0*/  SHF.L.U32 R12, R12, R13, RZ ;  /* 0x0000000d0c0c7219 */ /* 0x000fc400000006ff */
[-C--:B------:R-:W-:Y:S01]  /*4bc0*/  SHF.R.U32.HI R9, RZ, R13.reuse, R8 ;  /* 0x0000000dff097219 */ /* 0x080fe20000011608 */
[----:B------:R-:W-:Y:S01]  /*4bd0*/  IMAD.MOV.U32 R8, RZ, RZ, R19 ;  /* 0x000000ffff087224 */ /* 0x000fe200078e0013 */
[----:B------:R-:W-:Y:S01]  /*4be0*/  SHF.L.U32 R22, R10, R13, RZ ;  /* 0x0000000d0a167219 */ /* 0x000fe200000006ff */
[----:B------:R-:W0:Y:S01]  /*4bf0*/  LDC R27, c[0x0][0x738] ;  /* 0x0001ce00ff1b7b82 */ /* 0x000e220000000800 */
[----:B------:R-:W-:-:S07]  /*4c00*/  LOP3.LUT R28, RZ, R12, RZ, 0x33, !PT ;  /* 0x0000000cff1c7212 */ /* 0x000fce00078e33ff */
[----:B------:R-:W0:Y:S01]  /*4c10*/  LDC R29, c[0x0][0x710] ;  /* 0x0001c400ff1d7b82 */ /* 0x000e220000000800 */
[----:B---34-:R-:W-:Y:S05]  /*4c20*/  @!P0 BRA `(.L_x_93) ;  /* 0x0000000000288947 */ /* 0x018fea0003800000 */
[----:B------:R-:W3:Y:S02]  /*4c30*/  LDC R8, c[0x0][0x74c] ;  /* 0x0001d300ff087b82 */ /* 0x000ee40000000800 */
[----:B---3--:R-:W-:-:S05]  /*4c40*/  IADD3 R13, P0, R19, R8, RZ ;  /* 0x00000008130d7210 */ /* 0x008fca0007f1e0ff */
        /* <DEDUP_REMOVED lines=8> */
.L_x_93:
[----:B-1----:R-:W-:Y:S01]  /*4cd0*/  SHF.R.U64 R9, R8, R26, R9 ;  /* 0x0000001a08097219 */ /* 0x002fe20000001209 */
        /* <DEDUP_REMOVED lines=14> */
.L_x_91:
[----:B------:R-:W-:-:S08]  /*4dc0*/  NOP ;  /* 0x0000000000007918 */ /* 0x000fd00000000000 */
[----:B------:R-:W0:-:S00]  /*4dd0*/  USETMAXREG.DEALLOC.CTAPOOL 0x28 ;  /* 0x00000028000079c8 */ /* 0x000e0000080e0500 */
[----:B0-----:R-:W-:-:S13]  /*4de0*/  ISETP.NE.AND P0, PT, R6, RZ, PT ;  /* 0x000000ff0600720c */ /* 0x001fda0003f05270 */
[----:B------:R-:W-:Y:S05]  /*4df0*/  @P0 EXIT ;  /* 0x000000000000094d */ /* 0x000fea0003800000 */
[----:B------:R-:W-:Y:S01]  /*4e00*/  LOP3.LUT P0, RZ, R10, 0xff, RZ, 0xc0, !PT ;  /* 0x000000ff0aff7812 */ /* 0x000fe2000780c0ff */
[----:B------:R-:W-:Y:S02]  /*4e10*/  IMAD.MOV.U32 R10, RZ, RZ, 0x1 ;  /* 0x00000001ff0a7424 */ /* 0x000fe400078e00ff */
[----:B------:R-:W-:-:S10]  /*4e20*/  IMAD.MOV.U32 R11, RZ, RZ, RZ ;  /* 0x000000ffff0b7224 */ /* 0x000fd400078e00ff */
[----:B------:R-:W-:Y:S05]  /*4e30*/  @!P0 BRA `(.L_x_94) ;  /* 0x0000000c00448947 */ /* 0x000fea0003800000 */
[----:B------:R-:W0:Y:S01]  /*4e40*/  LDC R6, c[0x0][0x28c] ;  /* 0x0000a300ff067b82 */ /* 0x000e220000000800 */
[----:B------:R-:W-:Y:S01]  /*4e50*/  LOP3.LUT P0, RZ, R2, 0x1f, RZ, 0xc0, !PT ;  /* 0x0000001f02ff7812 */ /* 0x000fe2000780c0ff */
[----:B------:R-:W-:Y:S01]  /*4e60*/  ULDC UR6, c[0x0][0x758] ;  /* 0x0001d60000067ab9 */ /* 0x000fe20000000800 */
[----:B------:R-:W-:Y:S01]  /*4e70*/  UMOV UR7, 0xffffffff ;  /* 0xffffffff00077882 */ /* 0x000fe20000000000 */
[----:B------:R-:W-:Y:S01]  /*4e80*/  BSSY B0, `(.L_x_94) ;  /* 0x00000cc000007945 */ /* 0x000fe20003800000 */
[----:B------:R-:W-:Y:S01]  /*4e90*/  USHF.L.U32 UR7, UR7, UR6, URZ ;  /* 0x0000000607077299 */ /* 0x000fe2000800063f */
[C---:B------:R-:W-:Y:S01]  /*4ea0*/  ISETP.NE.AND P2, PT, R3.reuse, RZ, PT ;  /* 0x000000ff0300720c */ /* 0x040fe20003f45270 */
[----:B------:R-:W-:Y:S01]  /*4eb0*/  IMAD.MOV.U32 R15, RZ, RZ, 0x1 ;  /* 0x00000001ff0f7424 */ /* 0x000fe200078e00ff */
[----:B------:R-:W-:Y:S01]  /*4ec0*/  ISETP.NE.OR P0, PT, R3, RZ, !P0 ;  /* 0x000000ff0300720c */ /* 0x000fe20004705670 */
[----:B------:R-:W-:Y:S01]  /*4ed0*/  IMAD.MOV.U32 R10, RZ, RZ, 0x1 ;  /* 0x00000001ff0a7424 */ /* 0x000fe200078e00ff */
[----:B------:R-:W-:Y:S01]  /*4ee0*/  LOP3.LUT R16, R0, 0x2, RZ, 0xfc, !PT ;  /* 0x0000000200107812 */ /* 0x000fe200078efcff */
[----:B------:R-:W-:Y:S01]  /*4ef0*/  IMAD.MOV.U32 R11, RZ, RZ, RZ ;  /* 0x000000ffff0b7224 */ /* 0x000fe200078e00ff */
[----:B------:R-:W-:Y:S01]  /*4f00*/  ULDC UR5, c[0x0][0x700] ;  /* 0x0001c00000057ab9 */ /* 0x000fe20000000800 */
[----:B------:R-:W-:Y:S01]  /*4f10*/  UMOV UR8, 0x1 ;  /* 0x0000000100087882 */ /* 0x000fe20000000000 */
[----:B------:R-:W-:-:S02]  /*4f20*/  UIADD3 UR5, UR5, -0x1, URZ ;  /* 0xffffffff05057890 */ /* 0x000fc4000fffe03f */
[----:B------:R-:W-:Y:S02]  /*4f30*/  USHF.L.U32 UR21, UR8, UR6, URZ ;  /* 0x0000000608157299 */ /* 0x000fe4000800063f */
[----:B------:R-:W-:Y:S01]  /*4f40*/  ULOP3.LUT UR13, URZ, UR7, URZ, 0x33, !UPT ;  /* 0x000000073f0d7292 */ /* 0x000fe2000f8e333f */
[----:B------:R-:W-:Y:S01]  /*4f50*/  ULDC.64 UR32, c[0x0][0x198] ;  /* 0x0000660000207ab9 */ /* 0x000fe20000000a00 */
[----:B0-----:R-:W-:-:S05]  /*4f60*/  VIADD R6, R6, 0x3f ;  /* 0x0000003f06067836 */ /* 0x001fca0000000000 */
[----:B------:R-:W-:-:S04]  /*4f70*/  SHF.R.S32.HI R7, RZ, 0x1f, R6 ;  /* 0x0000001fff077819 */ /* 0x000fc80000011406 */
[----:B------:R-:W-:-:S04]  /*4f80*/  LEA.HI R7, R7, R6, RZ, 0x6 ;  /* 0x0000000607077211 */ /* 0x000fc800078f30ff */
[----:B------:R-:W-:-:S05]  /*4f90*/  SHF.R.S32.HI R14, RZ, 0x6, R7 ;  /* 0x00000006ff0e7819 */ /* 0x000fca0000011407 */
[----:B------:R-:W-:-:S07]  /*4fa0*/  VIADD R12, R14, 0x1 ;  /* 0x000000010e0c7836 */ /* 0x000fce0000000000 */
.L_x_106:
[----:B------:R-:W-:-:S03]  /*4fb0*/  UMOV UR6, 0xffffffff ;  /* 0xffffffff00067882 */ /* 0x000fc60000000000 */
[----:B------:R-:W-:Y:S05]  /*4fc0*/  BRA.DIV UR6, `(.L_x_95) ;  /* 0x0000001a06ac7947 */ /* 0x000fea000b800000 */
[----:B------:R-:W-:-:S13]  /*4fd0*/  ELECT P1, URZ, PT ;  /* 0x00000000003f782f */ /* 0x000fda0003820000 */
.L_x_138:
[----:B------:R-:W0:Y:S01]  /*4fe0*/  LDC R2, c[0x0][0x28c] ;  /* 0x0000a300ff027b82 */ /* 0x000e220000000800 */
[----:B------:R-:W-:Y:S01]  /*4ff0*/  BSSY B1, `(.L_x_96) ;  /* 0x0000043000017945 */ /* 0x000fe20003800000 */
[----:B0-----:R-:W-:-:S13]  /*5000*/  ISETP.LT.OR P1, PT, R2, 0x1, !P1 ;  /* 0x000000010200780c */ /* 0x001fda0004f21670 */
[----:B------:R-:W-:Y:S05]  /*5010*/  @P1 BRA `(.L_x_97) ;  /* 0x0000000400001947 */ /* 0x000fea0003800000 */
[----:B------:R-:W-:Y:S02]  /*5020*/  IMAD.SHL.U32 R17, R17, 0x80, RZ ;  /* 0x0000008011117824 */ /* 0x000fe400078e00ff */
[----:B------:R-:W-:Y:S02]  /*5030*/  IMAD.SHL.U32 R18, R18, 0x40, RZ ;  /* 0x0000004012127824 */ /* 0x000fe400078e00ff */
[----:B------:R-:W-:Y:S02]  /*5040*/  IMAD.MOV.U32 R19, RZ, RZ, RZ ;  /* 0x000000ffff137224 */ /* 0x000fe400078e00ff */
[----:B------:R-:W-:Y:S02]  /*5050*/  IMAD.MOV.U32 R21, RZ, RZ, RZ ;  /* 0x000000ffff157224 */ /* 0x000fe400078e00ff */
[----:B------:R-:W-:Y:S02]  /*5060*/  IMAD.MOV.U32 R2, RZ, RZ, R12 ;  /* 0x000000ffff027224 */ /* 0x000fe400078e000c */
[----:B------:R-:W-:-:S02]  /*5070*/  IMAD.MOV.U32 R3, RZ, RZ, R10 ;  /* 0x000000ffff037224 */ /* 0x000fc400078e000a */
[----:B------:R-:W-:Y:S02]  /*5080*/  IMAD.MOV.U32 R6, RZ, RZ, R11 ;  /* 0x000000ffff067224 */ /* 0x000fe400078e000b */
[----:B------:R-:W-:-:S07]  /*5090*/  IMAD.MOV.U32 R22, RZ, RZ, RZ ;  /* 0x000000ffff167224 */ /* 0x000fce00078e00ff */
.L_x_101:
[----:B------:R-:W0:Y:S01]  /*50a0*/  S2R R8, SR_CgaCtaId ;  /* 0x0000000000087919 */ /* 0x000e220000008800 */
[----:B------:R-:W-:-:S04]  /*50b0*/  MOV R7, 0x400 ;  /* 0x0000040000077802 */ /* 0x000fc80000000f00 */
[----:B0-----:R-:W-:Y:S02]  /*50c0*/  LEA R9, R8, R7, 0x18 ;  /* 0x0000000708097211 */ /* 0x001fe400078ec0ff */
[----:B------:R-:W-:Y:S01]  /*50d0*/  SHF.L.U32 R7, R3, 0x1f, RZ ;  /* 0x0000001f03077819 */ /* 0x000fe200000006ff */
[----:B------:R-:W0:Y:S02]  /*50e0*/  @!P2 LDC R8, c[0x0][0x640] ;  /* 0x00019000ff08ab82 */ /* 0x000e240000000800 */
[----:B------:R-:W-:-:S04]  /*50f0*/  IMAD R20, R6, 0x8, R9 ;  /* 0x0000000806147824 */ /* 0x000fc800078e0209 */
[----:B------:R-:W1:Y:S02]  /*5100*/  SYNCS.PHASECHK.TRANS64.TRYWAIT P1, [R20+URZ+0xc8], R7 ;  /* 0x0000c807140075a7 */ /* 0x000e64000802017f */
[----:B-1----:R-:W-:Y:S05]  /*5110*/  @!P1 BRA `(.L_x_98) ;  /* 0x0000001800789947 */ /* 0x002fea0003800000 */
.L_x_139:
[----:B-1----:R-:W-:Y:S01]  /*5120*/  PRMT R7, R16, 0x9910, RZ ;  /* 0x0000991010077816 */ /* 0x002fe200000000ff */
[----:B0-----:R0:W-:Y:S03]  /*5130*/  @!P2 SYNCS.ARRIVE.TRANS64 RZ, [R20+URZ], R8 ;  /* 0x0000000814ffa9a7 */ /* 0x0011e6000800003f */
[----:B------:R-:W-:-:S13]  /*5140*/  ISETP.NE.AND P1, PT, R7, 0x2, PT ;  /* 0x000000020700780c */ /* 0x000fda0003f25270 */
[----:B0-----:R-:W-:Y:S05]  /*5150*/  @P1 BRA `(.L_x_99) ;  /* 0x0000000000041947 */ /* 0x001fea0003800000 */
[----:B------:R-:W-:Y:S01]  /*5160*/  BPT.TRAP 0x1 ;  /* 0x000000040000795c */ /* 0x000fe20000300000 */
.L_x_99:
[----:B------:R-:W-:Y:S05]  /*5170*/  @P0 BRA `(.L_x_100) ;  /* 0x0000000000040947 */ /* 0x000fea0003800000 */
[----:B------:R-:W-:Y:S01]  /*5180*/  BPT.TRAP 0x1 ;  /* 0x000000040000795c */ /* 0x000fe20000300000 */
.L_x_100:
[--C-:B------:R-:W-:Y:S01]  /*5190*/  IMAD R7, R6, 0x1000, R9.reuse ;  /* 0x0000100006077824 */ /* 0x100fe200078e0209 */
[----:B------:R-:W-:Y:S01]  /*51a0*/  R2UR UR25, R20 ;  /* 0x00000000141972ca */ /* 0x000fe200000e0000 */
[----:B------:R-:W-:Y:S01]  /*51b0*/  IMAD R9, R6, 0x400, R9 ;  /* 0x0000040006097824 */ /* 0x000fe200078e0209 */
[----:B------:R-:W-:Y:S01]  /*51c0*/  R2UR UR27, R17 ;  /* 0x00000000111b72ca */ /* 0x000fe200000e0000 */
[----:B------:R-:W-:Y:S01]  /*51d0*/  VIADD R2, R2, 0xffffffff ;  /* 0xffffffff02027836 */ /* 0x000fe20000000000 */
[----:B------:R-:W-:Y:S01]  /*51e0*/  R2UR UR8, R7 ;  /* 0x00000000070872ca */ /* 0x000fe200000e0000 */
[----:B------:R-:W-:Y:S01]  /*51f0*/  UIADD3 UR6, UP0, UR32, 0xf0, URZ ;  /* 0x000000f020067890 */ /* 0x000fe2000ff1e03f */
[----:B------:R-:W-:Y:S01]  /*5200*/  R2UR UR16, R9 ;  /* 0x00000000091072ca */ /* 0x000fe200000e0000 */
[----:B------:R-:W-:Y:S01]  /*5210*/  UIADD3 UR14, UP1, UR32, 0x1f0, URZ ;  /* 0x000001f0200e7890 */ /* 0x000fe2000ff3e03f */
[----:B------:R-:W-:Y:S01]  /*5220*/  R2UR UR28, R13 ;  /* 0x000000000d1c72ca */ /* 0x000fe200000e0000 */
[----:B------:R-:W-:Y:S01]  /*5230*/  UIADD3 UR34, UP2, UR32, 0x2f0, URZ ;  /* 0x000002f020227890 */ /* 0x000fe2000ff5e03f */
[----:B------:R-:W-:Y:S01]  /*5240*/  R2UR UR26, R21 ;  /* 0x00000000151a72ca */ /* 0x000fe200000e0000 */
[----:B------:R-:W-:Y:S01]  /*5250*/  UIADD3.X UR7, URZ, UR33, URZ, UP0, !UPT ;  /* 0x000000213f077290 */ /* 0x000fe200087fe43f */
[----:B------:R-:W-:Y:S01]  /*5260*/  R2UR UR19, R22 ;  /* 0x00000000161372ca */ /* 0x000fe200000e0000 */
[----:B------:R-:W-:Y:S01]  /*5270*/  UIADD3.X UR15, URZ, UR33, URZ, UP1, !UPT ;  /* 0x000000213f0f7290 */ /* 0x000fe20008ffe43f */
[----:B------:R-:W-:Y:S01]  /*5280*/  R2UR UR10, R19 ;  /* 0x00000000130a72ca */ /* 0x000fe200000e0000 */
[----:B------:R-:W-:Y:S01]  /*5290*/  VIADD R6, R6, 0x1 ;  /* 0x0000000106067836 */ /* 0x000fe20000000000 */
[----:B------:R-:W-:Y:S01]  /*52a0*/  R2UR UR11, R18 ;  /* 0x00000000120b72ca */ /* 0x000fe200000e0000 */
[----:B------:R-:W-:Y:S01]  /*52b0*/  UIADD3 UR24, UR8, 0x280, URZ ;  /* 0x0000028008187890 */ /* 0x000fe2000fffe03f */
[----:B------:R-:W-:Y:S01]  /*52c0*/  ISETP.GT.AND P3, PT, R2, 0x1, PT ;  /* 0x000000010200780c */ /* 0x000fe20003f64270 */
[----:B------:R-:W-:Y:S01]  /*52d0*/  UIADD3 UR16, UR16, 0x32280, URZ ;  /* 0x0003228010107890 */ /* 0x000fe2000fffe03f */
[----:B------:R-:W-:Y:S01]  /*52e0*/  ISETP.NE.AND P1, PT, R6, 0x19, PT ;  /* 0x000000190600780c */ /* 0x000fe20003f25270 */
[----:B------:R-:W-:Y:S01]  /*52f0*/  UIADD3.X UR35, URZ, UR33, URZ, UP2, !UPT ;  /* 0x000000213f237290 */ /* 0x000fe200097fe43f */
[----:B------:R-:W-:Y:S01]  /*5300*/  VIADD R22, R22, 0x1 ;  /* 0x0000000116167836 */ /* 0x000fe20000000000 */
[----:B------:R-:W-:Y:S01]  /*5310*/  UIADD3 UR8, UR8, 0x19280, URZ ;  /* 0x0001928008087890 */ /* 0x000fe2000fffe03f */
[----:B------:R-:W-:Y:S01]  /*5320*/  SEL R8, RZ, 0x1, P1 ;  /* 0x00000001ff087807 */ /* 0x000fe20000800000 */
[----:B------:R-:W-:Y:S01]  /*5330*/  UMOV UR22, 0x0 ;  /* 0x0000000000167882 */ /* 0x000fe20000000000 */
[----:B------:R-:W-:Y:S01]  /*5340*/  UMOV UR23, 0x10000000 ;  /* 0x1000000000177882 */ /* 0x000fe20000000000 */
[----:B------:R-:W-:Y:S01]  /*5350*/  UMOV UR17, UR25 ;  /* 0x0000001900117c82 */ /* 0x000fe20008000000 */
[----:B------:R-:W-:Y:S01]  /*5360*/  UMOV UR18, UR27 ;  /* 0x0000001b00127c82 */ /* 0x000fe20008000000 */
[----:B------:R-:W-:Y:S01]  /*5370*/  UMOV UR20, UR28 ;  /* 0x0000001c00147c82 */ /* 0x000fe20008000000 */
[----:B------:R0:W-:Y:S01]  /*5380*/  UTMALDG.3D [UR24], [UR6], desc[UR22] ;  /* 0x00001618060075b4 */ /* 0x0001e20008011000 */
[----:B------:R-:W-:Y:S01]  /*5390*/  UMOV UR9, UR25 ;  /* 0x0000001900097c82 */ /* 0x000fe20008000000 */
[----:B------:R-:W-:Y:S01]  /*53a0*/  UMOV UR12, UR28 ;  /* 0x0000001c000c7c82 */ /* 0x000fe20008000000 */
[----:B------:R-:W-:Y:S01]  /*53b0*/  LOP3.LUT R3, R3, R8, RZ, 0x3c, !PT ;  /* 0x0000000803037212 */ /* 0x000fe200078e3cff */
[----:B------:R-:W-:Y:S01]  /*53c0*/  VIADD R21, R21, 0x20 ;  /* 0x0000002015157836 */ /* 0x000fe20000000000 */
[----:B------:R-:W-:Y:S01]  /*53d0*/  SEL R6, R6, RZ, P1 ;  /* 0x000000ff06067207 */ /* 0x000fe20000800000 */
[----:B------:R-:W-:Y:S01]  /*53e0*/  VIADD R19, R19, 0x40 ;  /* 0x0000004013137836 */ /* 0x000fe20000000000 */
[----:B------:R0:W-:Y:S01]  /*53f0*/  UTMALDG.3D [UR16], [UR14], desc[UR22] ;  /* 0x000016100e0075b4 */ /* 0x0001e20008011000 */
[----:B------:R0:W-:Y:S02]  /*5400*/  UTMALDG.3D [UR8], [UR34], desc[UR22] ;  /* 0x00001608220075b4 */ /* 0x0001e40008011000 */
[----:B0-----:R-:W-:Y:S05]  /*5410*/  @P3 BRA `(.L_x_101) ;  /* 0xfffffffc00203947 */ /* 0x001fea000383ffff */
.L_x_97:
[----:B------:R-:W-:Y:S05]  /*5420*/  BSYNC B1 ;  /* 0x0000000000017941 */ /* 0x000fea0003800000 */
.L_x_96:
[----:B------:R-:W-:Y:S01]  /*5430*/  LOP3.LUT P3, RZ, R15, 0xff, RZ, 0xc0, !PT ;  /* 0x000000ff0fff7812 */ /* 0x000fe2000786c0ff */
[----:B------:R-:W-:Y:S01]  /*5440*/  IMAD.IADD R6, R14, 0x1, R11 ;  /* 0x000000010e067824 */ /* 0x000fe200078e020b */
[----:B------:R-:W-:Y:S01]  /*5450*/  IADD3 R4, P5, R4, UR30, RZ ;  /* 0x0000001e04047c10 */ /* 0x000fe2000ffbe0ff */
[----:B------:R-:W-:Y:S01]  /*5460*/  ULDC.64 UR6, c[0x0][0x750] ;  /* 0x0001d40000067ab9 */ /* 0x000fe20000000a00 */
[----:B------:R-:W-:Y:S01]  /*5470*/  BSSY B1, `(.L_x_102) ;  /* 0x000006a000017945 */ /* 0x000fe20003800000 */
[----:B------:R-:W-:Y:S01]  /*5480*/  IMAD.MOV.U32 R17, RZ, RZ, -0x1 ;  /* 0xffffffffff117424 */ /* 0x000fe200078e00ff */
[----:B------:R-:W-:Y:S01]  /*5490*/  ISETP.GT.U32.AND P1, PT, R6, 0x18, PT ;  /* 0x000000180600780c */ /* 0x000fe20003f24070 */
[----:B------:R-:W-:Y:S01]  /*54a0*/  IMAD.MOV.U32 R18, RZ, RZ, -0x1 ;  /* 0xffffffffff127424 */ /* 0x000fe200078e00ff */
[----:B------:R-:W-:Y:S01]  /*54b0*/  IADD3.X R5, R5, UR4, RZ, P5, !PT ;  /* 0x0000000405057c10 */ /* 0x000fe2000affe4ff */
[----:B------:R-:W-:Y:S01]  /*54c0*/  IMAD.MOV.U32 R13, RZ, RZ, -0x1 ;  /* 0xffffffffff0d7424 */ /* 0x000fe200078e00ff */
[----:B------:R-:W-:-:S02]  /*54d0*/  ISETP.LT.U32.AND P1, PT, R14, 0x19, P1 ;  /* 0x000000190e00780c */ /* 0x000fc40000f21070 */
[----:B------:R-:W-:Y:S01]  /*54e0*/  PRMT R15, RZ, 0x7610, R15 ;  /* 0x00007610ff0f7816 */ /* 0x000fe2000000000f */
[----:B------:R-:W0:Y:S01]  /*54f0*/  @P3 S2R R3, SR_CgaCtaId ;  /* 0x0000000000033919 */ /* 0x000e220000008800 */
[----:B------:R-:W-:-:S04]  /*5500*/  @P3 MOV R2, 0x400 ;  /* 0x0000040000023802 */ /* 0x000fc80000000f00 */
[----:B0-----:R-:W-:Y:S01]  /*5510*/  @P3 LEA R7, R3, R2, 0x18 ;  /* 0x0000000203073211 */ /* 0x001fe200078ec0ff */
[----:B------:R-:W-:-:S03]  /*5520*/  IMAD.WIDE.U32 R2, R6, 0x51eb851f, RZ ;  /* 0x51eb851f06027825 */ /* 0x000fc600078e00ff */
[----:B------:R0:W-:Y:S01]  /*5530*/  @P3 SYNCS.ARRIVE.TRANS64.A1T0 RZ, [R7+URZ+0x1a8], RZ ;  /* 0x0001a8ff07ff39a7 */ /* 0x0001e2000810003f */
[----:B------:R-:W-:Y:S02]  /*5540*/  ISETP.GE.U32.AND P3, PT, R14, 0x19, PT ;  /* 0x000000190e00780c */ /* 0x000fe40003f66070 */
[----:B------:R-:W-:Y:S02]  /*5550*/  PRMT R2, RZ, 0x7610, R2 ;  /* 0x00007610ff027816 */ /* 0x000fe40000000002 */
[----:B0-----:R-:W-:Y:S02]  /*5560*/  SHF.R.U32.HI R7, RZ, 0x3, R3 ;  /* 0x00000003ff077819 */ /* 0x001fe40000011603 */
[----:B------:R-:W-:Y:S02]  /*5570*/  SEL R3, RZ, 0x1, !P1 ;  /* 0x00000001ff037807 */ /* 0x000fe40004800000 */
[----:B------:R-:W-:Y:S01]  /*5580*/  ISETP.GE.U32.AND P1, PT, R4, UR6, PT ;  /* 0x0000000604007c0c */ /* 0x000fe2000bf26070 */
[----:B------:R-:W-:Y:S01]  /*5590*/  IMAD R11, R7, -0x19, R6 ;  /* 0xffffffe7070b7824 */ /* 0x000fe200078e0206 */
[----:B------:R-:W-:-:S02]  /*55a0*/  LOP3.LUT R10, R10, R3, RZ, 0x3c, !PT ;  /* 0x000000030a0a7212 */ /* 0x000fc400078e3cff */
[----:B------:R-:W-:Y:S02]  /*55b0*/  ISETP.GE.U32.AND.EX P1, PT, R5, UR7, PT, P1 ;  /* 0x0000000705007c0c */ /* 0x000fe4000bf26110 */
[----:B------:R-:W-:-:S11]  /*55c0*/  @P3 LOP3.LUT R10, R10, 0x1, R7, 0x78, !PT ;  /* 0x000000010a0a3812 */ /* 0x000fd600078e7807 */
[----:B------:R-:W-:Y:S05]  /*55d0*/  @P1 BRA `(.L_x_103) ;  /* 0x00000004004c1947 */ /* 0x000fea0003800000 */
[----:B------:R-:W-:Y:S01]  /*55e0*/  ULDC.64 UR6, c[0x0][0x728] ;  /* 0x0001ca0000067ab9 */ /* 0x000fe20000000a00 */
[----:B------:R-:W0:Y:S01]  /*55f0*/  S2R R17, SR_CTAID.X ;  /* 0x0000000000117919 */ /* 0x000e220000002500 */
[----:B------:R-:W-:Y:S01]  /*5600*/  ISETP.NE.U32.AND P1, PT, RZ, UR6, PT ;  /* 0x00000006ff007c0c */ /* 0x000fe2000bf25070 */
[----:B------:R-:W-:Y:S01]  /*5610*/  ULDC UR9, c[0x0][0x730] ;  /* 0x0001cc0000097ab9 */ /* 0x000fe20000000800 */
[----:B------:R-:W-:Y:S01]  /*5620*/  IMAD.MOV.U32 R2, RZ, RZ, R4 ;  /* 0x000000ffff027224 */ /* 0x000fe200078e0004 */
[----:B------:R-:W1:Y:S01]  /*5630*/  S2R R13, SR_CTAID.Y ;  /* 0x00000000000d7919 */ /* 0x000e620000002600 */
[----:B------:R-:W-:Y:S01]  /*5640*/  ISETP.NE.AND.EX P1, PT, RZ, UR7, PT, P1 ;  /* 0x00000007ff007c0c */ /* 0x000fe2000bf25310 */
[----:B------:R-:W-:-:S12]  /*5650*/  IMAD.MOV.U32 R3, RZ, RZ, R5 ;  /* 0x000000ffff037224 */ /* 0x000fd800078e0005 */
[----:B------:R-:W-:Y:S05]  /*5660*/  @!P1 BRA `(.L_x_104) ;  /* 0x0000000000289947 */ /* 0x000fea0003800000 */
[----:B------:R-:W-:Y:S02]  /*5670*/  ULDC UR8, c[0x0][0x734] ;  /* 0x0001cd0000087ab9 */ /* 0x000fe40000000800 */
[----:B------:R-:W-:-:S05]  /*5680*/  IADD3 R9, P1, R4, UR8, RZ ;  /* 0x0000000804097c10 */ /* 0x000fca000ff3e0ff */
[----:B------:R-:W-:-:S04]  /*5690*/  IMAD.X R19, RZ, RZ, R5, P1 ;  /* 0x000000ffff137224 */ /* 0x000fc800008e0605 */
[----:B------:R-:W-:-:S04]  /*56a0*/  IMAD.WIDE.U32 R6, R19, UR6, RZ ;  /* 0x0000000613067c25 */ /* 0x000fc8000f8e00ff */
[----:B------:R-:W-:-:S04]  /*56b0*/  IMAD.WIDE.U32 R6, P1, R9, UR7, R6 ;  /* 0x0000000709067c25 */ /* 0x000fc8000f820006 */
[----:B------:R-:W-:-:S04]  /*56c0*/  IMAD.WIDE.U32 R8, R9, UR6, RZ ;  /* 0x0000000609087c25 */ /* 0x000fc8000f8e00ff */
[----:B------:R-:W-:Y:S01]  /*56d0*/  IMAD.X R3, RZ, RZ, RZ, P1 ;  /* 0x000000ffff037224 */ /* 0x000fe200008e06ff */
[----:B------:R-:W-:Y:S01]  /*56e0*/  IADD3 RZ, P1, R9, R6, RZ ;  /* 0x0000000609ff7210 */ /* 0x000fe20007f3e0ff */
[----:B------:R-:W-:-:S04]  /*56f0*/  IMAD.MOV.U32 R2, RZ, RZ, R7 ;  /* 0x000000ffff027224 */ /* 0x000fc800078e0007 */
[----:B------:R-:W-:-:S08]  /*5700*/  IMAD.WIDE.U32.X R2, R19, UR7, R2, P1 ;  /* 0x0000000713027c25 */ /* 0x000fd000088e0402 */
.L_x_104:
[--C-:B------:R-:W-:Y:S01]  /*5710*/  SHF.R.U64 R8, R2, UR9, R3.reuse ;  /* 0x0000000902087c19 */ /* 0x100fe20008001203 */
[----:B------:R-:W-:Y:S01]  /*5720*/  ULDC.64 UR6, c[0x0][0x720] ;  /* 0x0001c80000067ab9 */ /* 0x000fe20000000a00 */
[----:B------:R-:W-:Y:S01]  /*5730*/  SHF.R.U32.HI R2, RZ, UR9, R3 ;  /* 0x00000009ff027c19 */ /* 0x000fe20008011603 */
[----:B------:R-:W2:Y:S01]  /*5740*/  LDC R22, c[0x0][0x144] ;  /* 0x00005100ff167b82 */ /* 0x000ea20000000800 */
[----:B------:R-:W-:Y:S01]  /*5750*/  IADD3 R7, P1, RZ, -R8, RZ ;  /* 0x80000008ff077210 */ /* 0x000fe20007f3e0ff */
[----:B------:R-:W-:Y:S01]  /*5760*/  ULDC.64 UR10, c[0x0][0x740] ;  /* 0x0001d000000a7ab9 */ /* 0x000fe20000000a00 */
[----:B0-----:R-:W-:Y:S01]  /*5770*/  I2FP.F32.U32 R9, R17 ;  /* 0x0000001100097245 */ /* 0x001fe20000201000 */
[----:B------:R-:W-:Y:S02]  /*5780*/  ULDC UR8, c[0x0][0x708] ;  /* 0x0001c20000087ab9 */ /* 0x000fe40000000800 */
[----:B------:R-:W-:Y:S01]  /*5790*/  IMAD.X R2, RZ, RZ, ~R2, P1 ;  /* 0x000000ffff027224 */ /* 0x000fe200008e0e02 */
[----:B------:R-:W-:Y:S01]  /*57a0*/  ISETP.NE.U32.AND P1, PT, RZ, UR10, PT ;  /* 0x0000000aff007c0c */ /* 0x000fe2000bf25070 */
[----:B------:R-:W0:Y:S02]  /*57b0*/  LDC R20, c[0x0][0x148] ;  /* 0x00005200ff147b82 */ /* 0x000e240000000800 */
[----:B------:R-:W-:Y:S01]  /*57c0*/  IMAD R6, R2, UR6, RZ ;  /* 0x0000000602067c24 */ /* 0x000fe2000f8e02ff */
[----:B------:R-:W-:Y:S01]  /*57d0*/  ISETP.NE.AND.EX P1, PT, RZ, UR11, PT, P1 ;  /* 0x0000000bff007c0c */ /* 0x000fe2000bf25310 */
[----:B------:R-:W-:Y:S01]  /*57e0*/  IMAD.WIDE.U32 R2, R7, UR6, R4 ;  /* 0x0000000607027c25 */ /* 0x000fe2000f8e0004 */
[----:B------:R-:W-:-:S03]  /*57f0*/  ULDC UR6, c[0x0][0x150] ;  /* 0x0000540000067ab9 */ /* 0x000fc60000000800 */
[----:B------:R-:W-:Y:S02]  /*5800*/  IMAD R7, R7, UR7, R6 ;  /* 0x0000000707077c24 */ /* 0x000fe4000f8e0206 */
[----:B------:R-:W-:Y:S01]  /*5810*/  FMUL R6, R9, UR6 ;  /* 0x0000000609067c20 */ /* 0x000fe20008400000 */
[----:B------:R-:W-:Y:S01]  /*5820*/  ULDC UR6, c[0x0][0x718] ;  /* 0x0001c60000067ab9 */ /* 0x000fe20000000800 */
[----:B------:R-:W-:Y:S01]  /*5830*/  ULDC UR7, c[0x0][0x154] ;  /* 0x0000550000077ab9 */ /* 0x000fe20000000800 */
[----:B------:R-:W-:-:S03]  /*5840*/  IMAD.IADD R3, R3, 0x1, R7 ;  /* 0x0000000103037824 */ /* 0x000fc600078e0207 */
[----:B------:R-:W3:Y:S02]  /*5850*/  F2I.U32.TRUNC.NTZ R6, R6 ;  /* 0x0000000600067305 */ /* 0x000ee4000020f000 */
[----:B------:R-:W-:Y:S02]  /*5860*/  SHF.R.U64 R9, R2, UR6, R3 ;  /* 0x0000000602097c19 */ /* 0x000fe40008001203 */
[----:B-1----:R-:W-:-:S05]  /*5870*/  I2FP.F32.U32 R2, R13 ;  /* 0x0000000d00027245 */ /* 0x002fca0000201000 */
[----:B------:R-:W-:Y:S01]  /*5880*/  FMUL R21, R2, UR7 ;  /* 0x0000000702157c20 */ /* 0x000fe20008400000 */
[----:B------:R-:W-:Y:S01]  /*5890*/  SHF.R.U32.HI R2, RZ, UR6, R3 ;  /* 0x00000006ff027c19 */ /* 0x000fe20008011603 */
[----:B------:R-:W-:-:S03]  /*58a0*/  ULDC UR6, c[0x0][0x758] ;  /* 0x0001d60000067ab9 */ /* 0x000fc60000000800 */
[--C-:B------:R-:W-:Y:S01]  /*58b0*/  SHF.R.U64 R19, R9, UR8, R2.reuse ;  /* 0x0000000809137c19 */ /* 0x100fe20008001202 */
[----:B------:R-:W1:Y:S01]  /*58c0*/  F2I.U32.TRUNC.NTZ R21, R21 ;  /* 0x0000001500157305 */ /* 0x000e62000020f000 */
[----:B------:R-:W-:Y:S01]  /*58d0*/  SHF.R.U32.HI R2, RZ, UR8, R2 ;  /* 0x00000008ff027c19 */ /* 0x000fe20008011602 */
[----:B---3--:R-:W-:-:S03]  /*58e0*/  IMAD.MOV R6, RZ, RZ, -R6 ;  /* 0x000000ffff067224 */ /* 0x008fc600078e0a06 */
[--C-:B------:R-:W-:Y:S01]  /*58f0*/  SHF.R.U64 R18, R19, UR6, R2.reuse ;  /* 0x0000000613127c19 */ /* 0x100fe20008001202 */
[----:B--2---:R-:W-:Y:S01]  /*5900*/  IMAD R17, R22, R6, R17 ;  /* 0x0000000616117224 */ /* 0x004fe200078e0211 */
[----:B------:R-:W-:-:S03]  /*5910*/  SHF.R.U32.HI R23, RZ, UR6, R2 ;  /* 0x00000006ff177c19 */ /* 0x000fc60008011602 */
[----:B------:R-:W-:Y:S02]  /*5920*/  IMAD.MOV.U32 R2, RZ, RZ, R18 ;  /* 0x000000ffff027224 */ /* 0x000fe400078e0012 */
[----:B------:R-:W-:Y:S01]  /*5930*/  IMAD.MOV.U32 R3, RZ, RZ, R23 ;  /* 0x000000ffff037224 */ /* 0x000fe200078e0017 */
[----:B-1----:R-:W-:Y:S06]  /*5940*/  @!P1 BRA `(.L_x_105) ;  /* 0x0000000000289947 */ /* 0x002fec0003800000 */
[----:B------:R-:W-:Y:S02]  /*5950*/  ULDC UR6, c[0x0][0x74c] ;  /* 0x0001d30000067ab9 */ /* 0x000fe40000000800 */
[----:B------:R-:W-:-:S05]  /*5960*/  IADD3 R3, P1, R18, UR6, RZ ;  /* 0x0000000612037c10 */ /* 0x000fca000ff3e0ff */
[----:B------:R-:W-:-:S04]  /*5970*/  IMAD.X R23, RZ, RZ, R23, P1 ;  /* 0x000000ffff177224 */ /* 0x000fc800008e0617 */
[----:B------:R-:W-:-:S04]  /*5980*/  IMAD.WIDE.U32 R6, R23, UR10, RZ ;  /* 0x0000000a17067c25 */ /* 0x000fc8000f8e00ff */
[----:B------:R-:W-:-:S04]  /*5990*/  IMAD.WIDE.U32 R6, P1, R3, UR11, R6 ;  /* 0x0000000b03067c25 */ /* 0x000fc8000f820006 */
[----:B------:R-:W-:-:S04]  /*59a0*/  IMAD.WIDE.U32 R2, R3, UR10, RZ ;  /* 0x0000000a03027c25 */ /* 0x000fc8000f8e00ff */
[----:B------:R-:W-:Y:S01]  /*59b0*/  IMAD.MOV.U32 R2, RZ, RZ, R7 ;  /* 0x000000ffff027224 */ /* 0x000fe200078e0007 */
[----:B------:R-:W-:Y:S01]  /*59c0*/  IADD3 RZ, P3, R3, R6, RZ ;  /* 0x0000000603ff7210 */ /* 0x000fe20007f7e0ff */
[----:B------:R-:W-:-:S04]  /*59d0*/  IMAD.X R3, RZ, RZ, RZ, P1 ;  /* 0x000000ffff037224 */ /* 0x000fc800008e06ff */
[----:B------:R-:W-:-:S08]  /*59e0*/  IMAD.WIDE.U32.X R2, R23, UR11, R2, P3 ;  /* 0x0000000b17027c25 */ /* 0x000fd000098e0402 */
.L_x_105:
[----:B------:R-:W-:Y:S01]  /*59f0*/  ULDC UR6, c[0x0][0x748] ;  /* 0x0001d20000067ab9 */ /* 0x000fe20000000800 */
[----:B------:R-:W-:Y:S01]  /*5a00*/  LOP3.LUT R19, R19, UR13, RZ, 0xc0, !PT ;  /* 0x0000000d13137c12 */ /* 0x000fe2000f8ec0ff */
[----:B------:R-:W-:Y:S01]  /*5a10*/  IMAD.MOV R21, RZ, RZ, -R21 ;  /* 0x000000ffff157224 */ /* 0x000fe200078e0a15 */
[----:B------:R-:W-:Y:S01]  /*5a20*/  SHF.R.U64 R2, R2, UR6, R3 ;  /* 0x0000000602027c19 */ /* 0x000fe20008001203 */
[----:B------:R-:W-:Y:S01]  /*5a30*/  ULDC UR6, c[0x0][0x738] ;  /* 0x0001ce0000067ab9 */ /* 0x000fe20000000800 */
[----:B------:R-:W-:Y:S01]  /*5a40*/  LOP3.LUT R9, R9, UR5, RZ, 0xc0, !PT ;  /* 0x0000000509097c12 */ /* 0x000fe2000f8ec0ff */
[----:B0-----:R-:W-:Y:S01]  /*5a50*/  @P4 IMAD R17, R20, R21, R13 ;  /* 0x0000001514114224 */ /* 0x001fe200078e020d */
[----:B------:R-:W-:Y:S01]  /*5a60*/  ULDC UR7, c[0x0][0x710] ;  /* 0x0001c40000077ab9 */ /* 0x000fe20000000800 */
[----:B------:R-:W-:Y:S02]  /*5a70*/  IMAD.MOV R3, RZ, RZ, -R2 ;  /* 0x000000ffff037224 */ /* 0x000fe400078e0a02 */
[----:B------:R-:W-:-:S02]  /*5a80*/  IMAD R2, R2, UR21, R19 ;  /* 0x0000001502027c24 */ /* 0x000fc4000f8e0213 */
[----:B------:R-:W-:Y:S01]  /*5a90*/  IMAD R18, R3, UR6, R18 ;  /* 0x0000000603127c24 */ /* 0x000fe2000f8e0212 */
[----:B------:R-:W-:Y:S01]  /*5aa0*/  ULDC UR6, c[0x0][0x700] ;  /* 0x0001c00000067ab9 */ /* 0x000fe20000000800 */
[----:B------:R-:W-:Y:S02]  /*5ab0*/  IMAD R17, R2, UR7, R17 ;  /* 0x0000000702117c24 */ /* 0x000fe4000f8e0211 */
[----:B------:R-:W-:Y:S02]  /*5ac0*/  IMAD R6, R18, UR6, R9 ;  /* 0x0000000612067c24 */ /* 0x000fe4000f8e0209 */
[----:B------:R-:W-:Y:S02]  /*5ad0*/  IMAD.MOV.U32 R2, RZ, RZ, 0x1 ;  /* 0x00000001ff027424 */ /* 0x000fe400078e00ff */
[----:B------:R-:W-:Y:S01]  /*5ae0*/  IMAD.MOV.U32 R13, RZ, RZ, R8 ;  /* 0x000000ffff0d7224 */ /* 0x000fe200078e0008 */
[----:B------:R-:W-:Y:S02]  /*5af0*/  SEL R18, R6, R17, !P4 ;  /* 0x0000001106127207 */ /* 0x000fe40006000000 */
[----:B------:R-:W-:-:S07]  /*5b00*/  SEL R17, R17, R6, !P4 ;  /* 0x0000000611117207 */ /* 0x000fce0006000000 */
.L_x_103:
[----:B------:R-:W-:Y:S05]  /*5b10*/  BSYNC B1 ;  /* 0x0000000000017941 */ /* 0x000fea0003800000 */
.L_x_102:
[----:B------:R-:W-:-:S13]  /*5b20*/  LOP3.LUT P1, RZ, R2, 0xff, RZ, 0xc0, !PT ;  /* 0x000000ff02ff7812 */ /* 0x000fda000782c0ff */
[----:B------:R-:W-:Y:S05]  /*5b30*/  @P1 BRA `(.L_x_106) ;  /* 0xfffffff4001c1947 */ /* 0x000fea000383ffff */
[----:B------:R-:W-:Y:S05]  /*5b40*/  BSYNC B0 ;  /* 0x0000000000007941 */ /* 0x000fea0003800000 */
.L_x_94:
[----:B------:R-:W-:-:S03]  /*5b50*/  UMOV UR6, 0xffffffff ;  /* 0xffffffff00067882 */ /* 0x000fc60000000000 */
[----:B------:R-:W-:Y:S05]  /*5b60*/  BRA.DIV UR6, `(.L_x_107) ;  /* 0x0000000e06f87947 */ /* 0x000fea000b800000 */
[----:B------:R-:W-:-:S13]  /*5b70*/  ELECT P0, URZ, PT ;  /* 0x00000000003f782f */ /* 0x000fda0003800000 */
.L_x_142:
[----:B------:R-:W-:Y:S04]  /*5b80*/  BSSY B0, `(.L_x_108) ;  /* 0x00000e8000007945 */ /* 0x000fe80003800000 */
[----:B------:R-:W-:Y:S05]  /*5b90*/  @!P0 BRA `(.L_x_109) ;  /* 0x0000000c00988947 */ /* 0x000fea0003800000 */
[----:B------:R-:W-:-:S04]  /*5ba0*/  LOP3.LUT R0, R0, 0x2, RZ, 0xfc, !PT ;  /* 0x0000000200007812 */ /* 0x000fc800078efcff */
[----:B------:R-:W-:-:S13]  /*5bb0*/  ISETP.NE.AND P0, PT, R0, 0x3, PT ;  /* 0x000000030000780c */ /* 0x000fda0003f05270 */
[----:B------:R-:W-:Y:S05]  /*5bc0*/  @!P0 BRA `(.L_x_110) ;  /* 0x0000000000048947 */ /* 0x000fea0003800000 */
[----:B------:R-:W-:Y:S01]  /*5bd0*/  BPT.TRAP 0x1 ;  /* 0x000000040000795c */ /* 0x000fe20000300000 */
.L_x_110:
[----:B------:R-:W0:Y:S01]  /*5be0*/  S2R R3, SR_CgaCtaId ;  /* 0x0000000000037919 */ /* 0x000e220000008800 */
[----:B------:R-:W-:Y:S02]  /*5bf0*/  MOV R0, 0x400 ;  /* 0x0000040000007802 */ /* 0x000fe40000000f00 */
[----:B------:R-:W-:Y:S02]  /*5c00*/  SHF.L.U32 R2, R10, 0x1f, RZ ;  /* 0x0000001f0a027819 */ /* 0x000fe400000006ff */
[----:B0-----:R-:W-:-:S05]  /*5c10*/  LEA R0, R3, R0, 0x18 ;  /* 0x0000000003007211 */ /* 0x001fca00078ec0ff */
[----:B------:R-:W-:-:S04]  /*5c20*/  VIADD R0, R0, 0xc8 ;  /* 0x000000c800007836 */ /* 0x000fc80000000000 */
[C---:B------:R-:W-:Y:S02]  /*5c30*/  IMAD R5, R11.reuse, 0x8, R0 ;  /* 0x000000080b057824 */ /* 0x040fe400078e0200 */
[----:B------:R-:W-:Y:S02]  /*5c40*/  VIADD R11, R11, 0x1 ;  /* 0x000000010b0b7836 */ /* 0x000fe40000000000 */
[----:B------:R-:W0:Y:S03]  /*5c50*/  SYNCS.PHASECHK.TRANS64.TRYWAIT P0, [R5+URZ], R2 ;  /* 0x00000002050075a7 */ /* 0x000e26000800017f */
[----:B------:R-:W-:-:S04]  /*5c60*/  ISETP.NE.AND P1, PT, R11, 0x19, PT ;  /* 0x000000190b00780c */ /* 0x000fc80003f25270 */
[----:B------:R-:W-:Y:S02]  /*5c70*/  SEL R3, RZ, 0x1, P1 ;  /* 0x00000001ff037807 */ /* 0x000fe40000800000 */
[----:B------:R-:W-:Y:S02]  /*5c80*/  SEL R11, R11, RZ, P1 ;  /* 0x000000ff0b0b7207 */ /* 0x000fe40000800000 */
[----:B------:R-:W-:-:S03]  /*5c90*/  LOP3.LUT R10, R10, R3, RZ, 0x3c, !PT ;  /* 0x000000030a0a7212 */ /* 0x000fc600078e3cff */
[----:B------:R-:W-:Y:S01]  /*5ca0*/  IMAD R7, R11, 0x8, R0 ;  /* 0x000000080b077824 */ /* 0x000fe200078e0200 */
[----:B------:R-:W-:Y:S01]  /*5cb0*/  SHF.L.U32 R4, R10, 0x1f, RZ ;  /* 0x0000001f0a047819 */ /* 0x000fe200000006ff */
[----:B0-----:R-:W-:Y:S06]  /*5cc0*/  @!P0 BRA `(.L_x_111) ;  /* 0x0000000c00c48947 */ /* 0x001fec0003800000 */
.L_x_143:
[----:B------:R-:W1:Y:S01]  /*5cd0*/  SYNCS.PHASECHK.TRANS64.TRYWAIT P0, [R7+URZ], R4 ;  /* 0x00000004070075a7 */ /* 0x000e62000800017f */
[----:B0-----:R-:W-:-:S05]  /*5ce0*/  VIADD R2, R11, 0x1 ;  /* 0x000000010b027836 */ /* 0x001fca0000000000 */
[----:B------:R-:W-:-:S04]  /*5cf0*/  ISETP.NE.AND P1, PT, R2, 0x19, PT ;  /* 0x000000190200780c */ /* 0x000fc80003f25270 */
[----:B------:R-:W-:Y:S02]  /*5d00*/  SEL R3, RZ, 0x1, P1 ;  /* 0x00000001ff037807 */ /* 0x000fe40000800000 */
[----:B------:R-:W-:Y:S02]  /*5d10*/  SEL R9, R2, RZ, P1 ;  /* 0x000000ff02097207 */ /* 0x000fe40000800000 */
[----:B------:R-:W-:-:S03]  /*5d20*/  LOP3.LUT R10, R10, R3, RZ, 0x3c, !PT ;  /* 0x000000030a0a7212 */ /* 0x000fc600078e3cff */
[----:B------:R-:W-:Y:S01]  /*5d30*/  IMAD R6, R9, 0x8, R0 ;  /* 0x0000000809067824 */ /* 0x000fe200078e0200 */
[----:B------:R-:W-:Y:S01]  /*5d40*/  SHF.L.U32 R5, R10, 0x1f, RZ ;  /* 0x0000001f0a057819 */ /* 0x000fe200000006ff */
[----:B-1----:R-:W-:Y:S06]  /*5d50*/  @!P0 BRA `(.L_x_112) ;  /* 0x0000000c00b48947 */ /* 0x002fec0003800000 */
.L_x_144:
[----:B------:R-:W1:Y:S01]  /*5d60*/  SYNCS.PHASECHK.TRANS64.TRYWAIT P0, [R6+URZ], R5 ;  /* 0x00000005060075a7 */ /* 0x000e62000800017f */
[----:B------:R-:W-:-:S05]  /*5d70*/  VIADD R2, R9, 0x1 ;  /* 0x0000000109027836 */ /* 0x000fca0000000000 */
[----:B------:R-:W-:-:S04]  /*5d80*/  ISETP.NE.AND P1, PT, R2, 0x19, PT ;  /* 0x000000190200780c */ /* 0x000fc80003f25270 */
[----:B------:R-:W-:Y:S02]  /*5d90*/  SEL R3, RZ, 0x1, P1 ;  /* 0x00000001ff037807 */ /* 0x000fe40000800000 */
[----:B0-----:R-:W-:Y:S02]  /*5da0*/  SEL R7, R2, RZ, P1 ;  /* 0x000000ff02077207 */ /* 0x001fe40000800000 */
[----:B------:R-:W-:-:S03]  /*5db0*/  LOP3.LUT R10, R10, R3, RZ, 0x3c, !PT ;  /* 0x000000030a0a7212 */ /* 0x000fc600078e3cff */
[----:B------:R-:W-:Y:S01]  /*5dc0*/  IMAD R9, R7, 0x8, R0 ;  /* 0x0000000807097824 */ /* 0x000fe200078e0200 */
[----:B------:R-:W-:Y:S01]  /*5dd0*/  SHF.L.U32 R4, R10, 0x1f, RZ ;  /* 0x0000001f0a047819 */ /* 0x000fe200000006ff */
[----:B-1----:R-:W-:Y:S06]  /*5de0*/  @!P0 BRA `(.L_x_113) ;  /* 0x0000000c00a48947 */ /* 0x002fec0003800000 */
.L_x_145:
[----:B------:R-:W1:Y:S01]  /*5df0*/  SYNCS.PHASECHK.TRANS64.TRYWAIT P0, [R9+URZ], R4 ;  /* 0x00000004090075a7 */ /* 0x000e62000800017f */
[----:B------:R-:W-:-:S05]  /*5e00*/  VIADD R2, R7, 0x1 ;  /* 0x0000000107027836 */ /* 0x000fca0000000000 */
[----:B------:R-:W-:-:S04]  /*5e10*/  ISETP.NE.AND P1, PT, R2, 0x19, PT ;  /* 0x000000190200780c */ /* 0x000fc80003f25270 */
[----:B------:R-:W-:Y:S02]  /*5e20*/  SEL R3, RZ, 0x1, P1 ;  /* 0x00000001ff037807 */ /* 0x000fe40000800000 */
[----:B------:R-:W-:Y:S02]  /*5e30*/  SEL R7, R2, RZ, P1 ;  /* 0x000000ff02077207 */ /* 0x000fe40000800000 */
[----:B------:R-:W-:-:S03]  /*5e40*/  LOP3.LUT R10, R10, R3, RZ, 0x3c, !PT ;  /* 0x000000030a0a7212 */ /* 0x000fc600078e3cff */
[----:B0-----:R-:W-:Y:S01]  /*5e50*/  IMAD R6, R7, 0x8, R0 ;  /* 0x0000000807067824 */ /* 0x001fe200078e0200 */
[----:B------:R-:W-:Y:S01]  /*5e60*/  SHF.L.U32 R5, R10, 0x1f, RZ ;  /* 0x0000001f0a057819 */ /* 0x000fe200000006ff */
[----:B-1----:R-:W-:Y:S06]  /*5e70*/  @!P0 BRA `(.L_x_114) ;  /* 0x0000000c00948947 */ /* 0x002fec0003800000 */
.L_x_146:
        /* <DEDUP_REMOVED lines=9> */
.L_x_147:
        /* <DEDUP_REMOVED lines=9> */
.L_x_148:
        /* <DEDUP_REMOVED lines=9> */
.L_x_149:
        /* <DEDUP_REMOVED lines=9> */
.L_x_150:
        /* <DEDUP_REMOVED lines=9> */
.L_x_151:
        /* <DEDUP_REMOVED lines=9> */
.L_x_152:
        /* <DEDUP_REMOVED lines=9> */
.L_x_153:
        /* <DEDUP_REMOVED lines=9> */
.L_x_154:
        /* <DEDUP_REMOVED lines=9> */
.L_x_155:
        /* <DEDUP_REMOVED lines=9> */
.L_x_156:
        /* <DEDUP_REMOVED lines=9> */
.L_x_157:
        /* <DEDUP_REMOVED lines=9> */
.L_x_158:
        /* <DEDUP_REMOVED lines=9> */
.L_x_159:
        /* <DEDUP_REMOVED lines=9> */
.L_x_160:
        /* <DEDUP_REMOVED lines=9> */
.L_x_161:
        /* <DEDUP_REMOVED lines=9> */
.L_x_162:
        /* <DEDUP_REMOVED lines=9> */
.L_x_163:
[----:B------:R-:W1:Y:S01]  /*6810*/  SYNCS.PHASECHK.TRANS64.TRYWAIT P0, [R9+URZ], R4 ;  /* 0x00000004090075a7 */ /* 0x000e62000800017f */
[----:B------:R-:W-:-:S05]  /*6820*/  VIADD R2, R7, 0x1 ;  /* 0x0000000107027836 */ /* 0x000fca0000000000 */
[----:B------:R-:W-:-:S04]  /*6830*/  ISETP.NE.AND P1, PT, R2, 0x19, PT ;  /* 0x000000190200780c */ /* 0x000fc80003f25270 */
[----:B------:R-:W-:Y:S02]  /*6840*/  SEL R3, RZ, 0x1, P1 ;  /* 0x00000001ff037807 */ /* 0x000fe40000800000 */
[----:B------:R-:W-:Y:S02]  /*6850*/  SEL R7, R2, RZ, P1 ;  /* 0x000000ff02077207 */ /* 0x000fe40000800000 */
[----:B------:R-:W-:-:S03]  /*6860*/  LOP3.LUT R10, R10, R3, RZ, 0x3c, !PT ;  /* 0x000000030a0a7212 */ /* 0x000fc600078e3cff */
[----:B------:R-:W-:Y:S01]  /*6870*/  IMAD R8, R7, 0x8, R0 ;  /* 0x0000000807087824 */ /* 0x000fe200078e0200 */
[----:B0-----:R-:W-:Y:S01]  /*6880*/  SHF.L.U32 R5, R10, 0x1f, RZ ;  /* 0x0000001f0a057819 */ /* 0x001fe200000006ff */
[----:B-1----:R-:W-:Y:S06]  /*6890*/  @!P0 BRA `(.L_x_132) ;  /* 0x0000000800748947 */ /* 0x002fec0003800000 */
.L_x_164:
[----:B------:R-:W1:Y:S01]  /*68a0*/  SYNCS.PHASECHK.TRANS64.TRYWAIT P0, [R8+URZ], R5 ;  /* 0x00000005080075a7 */ /* 0x000e62000800017f */
[----:B------:R-:W-:-:S05]  /*68b0*/  VIADD R2, R7, 0x1 ;  /* 0x0000000107027836 */ /* 0x000fca0000000000 */
[----:B------:R-:W-:-:S04]  /*68c0*/  ISETP.NE.AND P1, PT, R2, 0x19, PT ;  /* 0x000000190200780c */ /* 0x000fc80003f25270 */
[----:B------:R-:W-:Y:S02]  /*68d0*/  SEL R3, RZ, 0x1, P1 ;  /* 0x00000001ff037807 */ /* 0x000fe40000800000 */
[----:B------:R-:W-:Y:S02]  /*68e0*/  SEL R7, R2, RZ, P1 ;  /* 0x000000ff02077207 */ /* 0x000fe40000800000 */
[----:B0-----:R-:W-:-:S03]  /*68f0*/  LOP3.LUT R9, R10, R3, RZ, 0x3c, !PT ;  /* 0x000000030a097212 */ /* 0x001fc600078e3cff */
[----:B------:R-:W-:Y:S01]  /*6900*/  IMAD R11, R7, 0x8, R0 ;  /* 0x00000008070b7824 */ /* 0x000fe200078e0200 */
[----:B------:R-:W-:Y:S01]  /*6910*/  SHF.L.U32 R6, R9, 0x1f, RZ ;  /* 0x0000001f09067819 */ /* 0x000fe200000006ff */
[----:B-1----:R-:W-:Y:S06]  /*6920*/  @!P0 BRA `(.L_x_133) ;  /* 0x0000000800648947 */ /* 0x002fec0003800000 */
.L_x_165:
[----:B------:R-:W1:Y:S01]  /*6930*/  SYNCS.PHASECHK.TRANS64.TRYWAIT P0, [R11+URZ], R6 ;  /* 0x000000060b0075a7 */ /* 0x000e62000800017f */
[----:B------:R-:W-:-:S05]  /*6940*/  VIADD R2, R7, 0x1 ;  /* 0x0000000107027836 */ /* 0x000fca0000000000 */
[----:B------:R-:W-:-:S04]  /*6950*/  ISETP.NE.AND P1, PT, R2, 0x19, PT ;  /* 0x000000190200780c */ /* 0x000fc80003f25270 */
[----:B------:R-:W-:Y:S02]  /*6960*/  SEL R4, RZ, 0x1, P1 ;  /* 0x00000001ff047807 */ /* 0x000fe40000800000 */
[----:B------:R-:W-:Y:S02]  /*6970*/  SEL R3, R2, RZ, P1 ;  /* 0x000000ff02037207 */ /* 0x000fe40000800000 */
[----:B------:R-:W-:Y:S01]  /*6980*/  LOP3.LUT R4, R9, R4, RZ, 0x3c, !PT ;  /* 0x0000000409047212 */ /* 0x000fe200078e3cff */
[----:B-1----:R-:W-:Y:S06]  /*6990*/  @!P0 BRA `(.L_x_134) ;  /* 0x00000008005c8947 */ /* 0x002fec0003800000 */
.L_x_166:
[----:B------:R-:W-:Y:S01]  /*69a0*/  IMAD R3, R3, 0x8, R0 ;  /* 0x0000000803037824 */ /* 0x000fe200078e0200 */
[----:B------:R-:W-:-:S07]  /*69b0*/  SHF.L.U32 R0, R4, 0x1f, RZ ;  /* 0x0000001f04007819 */ /* 0x000fce00000006ff */
.L_x_135:
[----:B--2---:R2:W3:Y:S02]  /*69c0*/  SYNCS.PHASECHK.TRANS64.TRYWAIT P0, [R3+URZ], R0 ;  /* 0x00000000030075a7 */ /* 0x0044e4000800017f */
[----:B---3--:R-:W-:Y:S05]  /*69d0*/  @!P0 NANOSLEEP.SYNCS 0x989680 ;  /* 0x009896800000895d */ /* 0x008fea0003900000 */
[----:B------:R-:W3:Y:S02]  /*69e0*/  @!P0 SYNCS.PHASECHK.TRANS64 P0, [R3+URZ], R0 ;  /* 0x00000000030085a7 */ /* 0x000ee4000800007f */
[----:B---3--:R-:W-:Y:S05]  /*69f0*/  @!P0 BRA `(.L_x_135) ;  /* 0xfffffffc00f08947 */ /* 0x008fea000383ffff */
.L_x_109:
[----:B------:R-:W-:Y:S05]  /*6a00*/  BSYNC B0 ;  /* 0x0000000000007941 */ /* 0x000fea0003800000 */
.L_x_108:
[----:B------:R-:W-:Y:S05]  /*6a10*/  EXIT ;  /* 0x000000000000794d */ /* 0x000fea0003800000 */
.L_x_18:
[----:B-1----:R-:W-:-:S04]  /*6a20*/  IMAD.U32 R57, RZ, RZ, UR8 ;  /* 0x00000008ff397e24 */ /* 0x002fc8000f8e00ff */
[----:B------:R1:W4:Y:S03]  /*6a30*/  SYNCS.PHASECHK.TRANS64.TRYWAIT P0, [R57+URZ], R56 ;  /* 0x00000038390075a7 */ /* 0x000326000800017f */
[----:B----4-:R-:W-:Y:S05]  /*6a40*/  @!P0 NANOSLEEP.SYNCS 0x989680 ;  /* 0x009896800000895d */ /* 0x010fea0003900000 */
[----:B------:R-:W4:Y:S02]  /*6a50*/  @!P0 SYNCS.PHASECHK.TRANS64 P0, [R57+URZ], R56 ;  /* 0x00000038390085a7 */ /* 0x000f24000800007f */
[----:B----4-:R-:W-:Y:S05]  /*6a60*/  @!P0 BRA `(.L_x_18) ;  /* 0xfffffffc00ec8947 */ /* 0x010fea000383ffff */
[----:B------:R-:W-:Y:S05]  /*6a70*/  BRA `(.L_x_17) ;  /* 0xffffffac00747947 */ /* 0x000fea000383ffff */
.L_x_95:
[----:B------:R-:W-:Y:S01]  /*6a80*/  BSSY B1, `(.L_x_136) ;  /* 0x0000006000017945 */ /* 0x000fe20003800000 */
[----:B------:R-:W-:-:S07]  /*6a90*/  IMAD.MOV.U32 R2, RZ, RZ, -0x1 ;  /* 0xffffffffff027424 */ /* 0x000fce00078e00ff */
[----:B------:R-:W-:Y:S05]  /*6aa0*/  WARPSYNC.COLLECTIVE R2, `(.L_x_137) ;  /* 0x00000000020c7348 */ /* 0x000fea0003c00000 */
[----:B------:R-:W-:Y:S02]  /*6ab0*/  ELECT P1, UR62, PT ;  /* 0x00000000003e782f */ /* 0x000fe40003820000 */
[----:B------:R-:W-:Y:S01]  /*6ac0*/  MOV R2, UR62 ;  /* 0x0000003e00027c02 */ /* 0x000fe20008000f00 */
[----:B------:R-:W-:Y:S10]  /*6ad0*/  ENDCOLLECTIVE ;  /* 0x000000000000791b */ /* 0x000ff40003800000 */
.L_x_137:
[----:B------:R-:W-:Y:S05]  /*6ae0*/  BSYNC B1 ;  /* 0x0000000000017941 */ /* 0x000fea0003800000 */
.L_x_136:
[----:B------:R-:W-:Y:S05]  /*6af0*/  BRA `(.L_x_138) ;  /* 0xffffffe400387947 */ /* 0x000fea000383ffff */
.L_x_98:
[----:B-1----:R1:W2:Y:S02]  /*6b00*/  SYNCS.PHASECHK.TRANS64.TRYWAIT P1, [R20+URZ+0xc8], R7 ;  /* 0x0000c807140075a7 */ /* 0x0022a4000802017f */
[----:B--2---:R-:W-:Y:S05]  /*6b10*/  @!P1 NANOSLEEP.SYNCS 0x989680 ;  /* 0x009896800000995d */ /* 0x004fea0003900000 */
[----:B------:R-:W2:Y:S02]  /*6b20*/  @!P1 SYNCS.PHASECHK.TRANS64 P1, [R20+URZ+0xc8], R7 ;  /* 0x0000c807140095a7 */ /* 0x000ea4000802007f */
[----:B--2---:R-:W-:Y:S05]  /*6b30*/  @!P1 BRA `(.L_x_98) ;  /* 0xfffffffc00f09947 */ /* 0x004fea000383ffff */
[----:B------:R-:W-:Y:S05]  /*6b40*/  BRA `(.L_x_139) ;  /* 0xffffffe400747947 */ /* 0x000fea000383ffff */
.L_x_107:
[----:B------:R-:W-:Y:S01]  /*6b50*/  BSSY B0, `(.L_x_140) ;  /* 0x0000006000007945 */ /* 0x000fe20003800000 */
[----:B------:R-:W-:-:S07]  /*6b60*/  IMAD.MOV.U32 R2, RZ, RZ, -0x1 ;  /* 0xffffffffff027424 */ /* 0x000fce00078e00ff */
[----:B------:R-:W-:Y:S05]  /*6b70*/  WARPSYNC.COLLECTIVE R2, `(.L_x_141) ;  /* 0x00000000020c7348 */ /* 0x000fea0003c00000 */
[----:B------:R-:W-:Y:S02]  /*6b80*/  ELECT P1, UR62, PT ;  /* 0x00000000003e782f */ /* 0x000fe40003820000 */
[----:B------:R-:W-:Y:S01]  /*6b90*/  MOV R2, UR62 ;  /* 0x0000003e00027c02 */ /* 0x000fe20008000f00 */
[----:B------:R-:W-:Y:S10]  /*6ba0*/  ENDCOLLECTIVE ;  /* 0x000000000000791b */ /* 0x000ff40003800000 */
.L_x_141:
[----:B------:R-:W-:Y:S05]  /*6bb0*/  BSYNC B0 ;  /* 0x0000000000007941 */ /* 0x000fea0003800000 */
.L_x_140:
[----:B------:R-:W-:Y:S01]  /*6bc0*/  PLOP3.LUT P0, PT, P1, PT, PT, 0x80, 0x0 ;  /* 0x000000000000781c */ /* 0x000fe20000f0f070 */
[----:B------:R-:W-:-:S12]  /*6bd0*/  BRA `(.L_x_142) ;  /* 0xffffffec00e87947 */ /* 0x000fd8000383ffff */
.L_x_111:
[----:B0-----:R0:W1:Y:S02]  /*6be0*/  SYNCS.PHASECHK.TRANS64.TRYWAIT P0, [R5+URZ], R2 ;  /* 0x00000002050075a7 */ /* 0x001064000800017f */
[----:B-1----:R-:W-:Y:S05]  /*6bf0*/  @!P0 NANOSLEEP.SYNCS 0x989680 ;  /* 0x009896800000895d */ /* 0x002fea0003900000 */
[----:B------:R-:W1:Y:S02]  /*6c00*/  @!P0 SYNCS.PHASECHK.TRANS64 P0, [R5+URZ], R2 ;  /* 0x00000002050085a7 */ /* 0x000e64000800007f */
[----:B-1----:R-:W-:Y:S05]  /*6c10*/  @!P0 BRA `(.L_x_111) ;  /* 0xfffffffc00f08947 */ /* 0x002fea000383ffff */
[----:B------:R-:W-:Y:S05]  /*6c20*/  BRA `(.L_x_143) ;  /* 0xfffffff000287947 */ /* 0x000fea000383ffff */
.L_x_112:
[----:B0-----:R0:W1:Y:S02]  /*6c30*/  SYNCS.PHASECHK.TRANS64.TRYWAIT P0, [R7+URZ], R4 ;  /* 0x00000004070075a7 */ /* 0x001064000800017f */
[----:B-1----:R-:W-:Y:S05]  /*6c40*/  @!P0 NANOSLEEP.SYNCS 0x989680 ;  /* 0x009896800000895d */ /* 0x002fea0003900000 */
[----:B------:R-:W1:Y:S02]  /*6c50*/  @!P0 SYNCS.PHASECHK.TRANS64 P0, [R7+URZ], R4 ;  /* 0x00000004070085a7 */ /* 0x000e64000800007f */
[----:B-1----:R-:W-:Y:S05]  /*6c60*/  @!P0 BRA `(.L_x_112) ;  /* 0xfffffffc00f08947 */ /* 0x002fea000383ffff */
[----:B------:R-:W-:Y:S05]  /*6c70*/  BRA `(.L_x_144) ;  /* 0xfffffff000387947 */ /* 0x000fea000383ffff */
.L_x_113:
[----:B0-----:R0:W1:Y:S02]  /*6c80*/  SYNCS.PHASECHK.TRANS64.TRYWAIT P0, [R6+URZ], R5 ;  /* 0x00000005060075a7 */ /* 0x001064000800017f */
[----:B-1----:R-:W-:Y:S05]  /*6c90*/  @!P0 NANOSLEEP.SYNCS 0x989680 ;  /* 0x009896800000895d */ /* 0x002fea0003900000 */
[----:B------:R-:W1:Y:S02]  /*6ca0*/  @!P0 SYNCS.PHASECHK.TRANS64 P0, [R6+URZ], R5 ;  /* 0x00000005060085a7 */ /* 0x000e64000800007f */
[----:B-1----:R-:W-:Y:S05]  /*6cb0*/  @!P0 BRA `(.L_x_113) ;  /* 0xfffffffc00f08947 */ /* 0x002fea000383ffff */
[----:B------:R-:W-:Y:S05]  /*6cc0*/  BRA `(.L_x_145) ;  /* 0xfffffff000487947 */ /* 0x000fea000383ffff */
.L_x_114:
[----:B0-----:R0:W1:Y:S02]  /*6cd0*/  SYNCS.PHASECHK.TRANS64.TRYWAIT P0, [R9+URZ], R4 ;  /* 0x00000004090075a7 */ /* 0x001064000800017f */
[----:B-1----:R-:W-:Y:S05]  /*6ce0*/  @!P0 NANOSLEEP.SYNCS 0x989680 ;  /* 0x009896800000895d */ /* 0x002fea0003900000 */
[----:B------:R-:W1:Y:S02]  /*6cf0*/  @!P0 SYNCS.PHASECHK.TRANS64 P0, [R9+URZ], R4 ;  /* 0x00000004090085a7 */ /* 0x000e64000800007f */
[----:B-1----:R-:W-:Y:S05]  /*6d00*/  @!P0 BRA `(.L_x_114) ;  /* 0xfffffffc00f08947 */ /* 0x002fea000383ffff */
[----:B------:R-:W-:Y:S05]  /*6d10*/  BRA `(.L_x_146) ;  /* 0xfffffff000587947 */ /* 0x000fea000383ffff */
.L_x_115:
[----:B0-----:R0:W1:Y:S02]  /*6d20*/  SYNCS.PHASECHK.TRANS64.TRYWAIT P0, [R6+URZ], R5 ;  /* 0x00000005060075a7 */ /* 0x001064000800017f */
[----:B-1----:R-:W-:Y:S05]  /*6d30*/  @!P0 NANOSLEEP.SYNCS 0x989680 ;  /* 0x009896800000895d */ /* 0x002fea0003900000 */
[----:B------:R-:W1:Y:S02]  /*6d40*/  @!P0 SYNCS.PHASECHK.TRANS64 P0, [R6+URZ], R5 ;  /* 0x00000005060085a7 */ /* 0x000e64000800007f */
[----:B-1----:R-:W-:Y:S05]  /*6d50*/  @!P0 BRA `(.L_x_115) ;  /* 0xfffffffc00f08947 */ /* 0x002fea000383ffff */
[----:B------:R-:W-:Y:S05]  /*6d60*/  BRA `(.L_x_147) ;  /* 0xfffffff000687947 */ /* 0x000fea000383ffff */
.L_x_116:
[----:B0-----:R0:W1:Y:S02]  /*6d70*/  SYNCS.PHASECHK.TRANS64.TRYWAIT P0, [R9+URZ], R4 ;  /* 0x00000004090075a7 */ /* 0x001064000800017f */
[----:B-1----:R-:W-:Y:S05]  /*6d80*/  @!P0 NANOSLEEP.SYNCS 0x989680 ;  /* 0x009896800000895d */ /* 0x002fea0003900000 */
[----:B------:R-:W1:Y:S02]  /*6d90*/  @!P0 SYNCS.PHASECHK.TRANS64 P0, [R9+URZ], R4 ;  /* 0x00000004090085a7 */ /* 0x000e64000800007f */
[----:B-1----:R-:W-:Y:S05]  /*6da0*/  @!P0 BRA `(.L_x_116) ;  /* 0xfffffffc00f08947 */ /* 0x002fea000383ffff */
[----:B------:R-:W-:Y:S05]  /*6db0*/  BRA `(.L_x_148) ;  /* 0xfffffff000787947 */ /* 0x000fea000383ffff */
.L_x_117:
[----:B0-----:R0:W1:Y:S02]  /*6dc0*/  SYNCS.PHASECHK.TRANS64.TRYWAIT P0, [R6+URZ], R5 ;  /* 0x00000005060075a7 */ /* 0x001064000800017f */
[----:B-1----:R-:W-:Y:S05]  /*6dd0*/  @!P0 NANOSLEEP.SYNCS 0x989680 ;  /* 0x009896800000895d */ /* 0x002fea0003900000 */
[----:B------:R-:W1:Y:S02]  /*6de0*/  @!P0 SYNCS.PHASECHK.TRANS64 P0, [R6+URZ], R5 ;  /* 0x00000005060085a7 */ /* 0x000e64000800007f */
[----:B-1----:R-:W-:Y:S05]  /*6df0*/  @!P0 BRA `(.L_x_117) ;  /* 0xfffffffc00f08947 */ /* 0x002fea000383ffff */
[----:B------:R-:W-:Y:S05]  /*6e00*/  BRA `(.L_x_149) ;  /* 0xfffffff000887947 */ /* 0x000fea000383ffff */
.L_x_118:
[----:B0-----:R0:W1:Y:S02]  /*6e10*/  SYNCS.PHASECHK.TRANS64.TRYWAIT P0, [R9+URZ], R4 ;  /* 0x00000004090075a7 */ /* 0x001064000800017f */
[----:B-1----:R-:W-:Y:S05]  /*6e20*/  @!P0 NANOSLEEP.SYNCS 0x989680 ;  /* 0x009896800000895d */ /* 0x002fea0003900000 */
[----:B------:R-:W1:Y:S02]  /*6e30*/  @!P0 SYNCS.PHASECHK.TRANS64 P0, [R9+URZ], R4 ;  /* 0x00000004090085a7 */ /* 0x000e64000800007f */
[----:B-1----:R-:W-:Y:S05]  /*6e40*/  @!P0 BRA `(.L_x_118) ;  /* 0xfffffffc00f08947 */ /* 0x002fea000383ffff */
[----:B------:R-:W-:Y:S05]  /*6e50*/  BRA `(.L_x_150) ;  /* 0xfffffff000987947 */ /* 0x000fea000383ffff */
.L_x_119:
[----:B0-----:R0:W1:Y:S02]  /*6e60*/  SYNCS.PHASECHK.TRANS64.TRYWAIT P0, [R6+URZ], R5 ;  /* 0x00000005060075a7 */ /* 0x001064000800017f */
[----:B-1----:R-:W-:Y:S05]  /*6e70*/  @!P0 NANOSLEEP.SYNCS 0x989680 ;  /* 0x009896800000895d */ /* 0x002fea0003900000 */
[----:B------:R-:W1:Y:S02]  /*6e80*/  @!P0 SYNCS.PHASECHK.TRANS64 P0, [R6+URZ], R5 ;  /* 0x00000005060085a7 */ /* 0x000e64000800007f */
[----:B-1----:R-:W-:Y:S05]  /*6e90*/  @!P0 BRA `(.L_x_119) ;  /* 0xfffffffc00f08947 */ /* 0x002fea000383ffff */
[----:B------:R-:W-:Y:S05]  /*6ea0*/  BRA `(.L_x_151) ;  /* 0xfffffff000a87947 */ /* 0x000fea000383ffff */
.L_x_120:
[----:B0-----:R0:W1:Y:S02]  /*6eb0*/  SYNCS.PHASECHK.TRANS64.TRYWAIT P0, [R9+URZ], R4 ;  /* 0x00000004090075a7 */ /* 0x001064000800017f */
[----:B-1----:R-:W-:Y:S05]  /*6ec0*/  @!P0 NANOSLEEP.SYNCS 0x989680 ;  /* 0x009896800000895d */ /* 0x002fea0003900000 */
[----:B------:R-:W1:Y:S02]  /*6ed0*/  @!P0 SYNCS.PHASECHK.TRANS64 P0, [R9+URZ], R4 ;  /* 0x00000004090085a7 */ /* 0x000e64000800007f */
[----:B-1----:R-:W-:Y:S05]  /*6ee0*/  @!P0 BRA `(.L_x_120) ;  /* 0xfffffffc00f08947 */ /* 0x002fea000383ffff */
[----:B------:R-:W-:Y:S05]  /*6ef0*/  BRA `(.L_x_152) ;  /* 0xfffffff000b87947 */ /* 0x000fea000383ffff */
.L_x_121:
[----:B0-----:R0:W1:Y:S02]  /*6f00*/  SYNCS.PHASECHK.TRANS64.TRYWAIT P0, [R6+URZ], R5 ;  /* 0x00000005060075a7 */ /* 0x001064000800017f */
[----:B-1----:R-:W-:Y:S05]  /*6f10*/  @!P0 NANOSLEEP.SYNCS 0x989680 ;  /* 0x009896800000895d */ /* 0x002fea0003900000 */
[----:B------:R-:W1:Y:S02]  /*6f20*/  @!P0 SYNCS.PHASECHK.TRANS64 P0, [R6+URZ], R5 ;  /* 0x00000005060085a7 */ /* 0x000e64000800007f */
[----:B-1----:R-:W-:Y:S05]  /*6f30*/  @!P0 BRA `(.L_x_121) ;  /* 0xfffffffc00f08947 */ /* 0x002fea000383ffff */
[----:B------:R-:W-:Y:S05]  /*6f40*/  BRA `(.L_x_153) ;  /* 0xfffffff000c87947 */ /* 0x000fea000383ffff */
.L_x_122:
[----:B0-----:R0:W1:Y:S02]  /*6f50*/  SYNCS.PHASECHK.TRANS64.TRYWAIT P0, [R9+URZ], R4 ;  /* 0x00000004090075a7 */ /* 0x001064000800017f */
[----:B-1----:R-:W-:Y:S05]  /*6f60*/  @!P0 NANOSLEEP.SYNCS 0x989680 ;  /* 0x009896800000895d */ /* 0x002fea0003900000 */
[----:B------:R-:W1:Y:S02]  /*6f70*/  @!P0 SYNCS.PHASECHK.TRANS64 P0, [R9+URZ], R4 ;  /* 0x00000004090085a7 */ /* 0x000e64000800007f */
[----:B-1----:R-:W-:Y:S05]  /*6f80*/  @!P0 BRA `(.L_x_122) ;  /* 0xfffffffc00f08947 */ /* 0x002fea000383ffff */
[----:B------:R-:W-:Y:S05]  /*6f90*/  BRA `(.L_x_154) ;  /* 0xfffffff000d87947 */ /* 0x000fea000383ffff */
.L_x_123:
[----:B0-----:R0:W1:Y:S02]  /*6fa0*/  SYNCS.PHASECHK.TRANS64.TRYWAIT P0, [R6+URZ], R5 ;  /* 0x00000005060075a7 */ /* 0x001064000800017f */
[----:B-1----:R-:W-:Y:S05]  /*6fb0*/  @!P0 NANOSLEEP.SYNCS 0x989680 ;  /* 0x009896800000895d */ /* 0x002fea0003900000 */
[----:B------:R-:W1:Y:S02]  /*6fc0*/  @!P0 SYNCS.PHASECHK.TRANS64 P0, [R6+URZ], R5 ;  /* 0x00000005060085a7 */ /* 0x000e64000800007f */
[----:B-1----:R-:W-:Y:S05]  /*6fd0*/  @!P0 BRA `(.L_x_123) ;  /* 0xfffffffc00f08947 */ /* 0x002fea000383ffff */
[----:B------:R-:W-:Y:S05]  /*6fe0*/  BRA `(.L_x_155) ;  /* 0xfffffff000e87947 */ /* 0x000fea000383ffff */
.L_x_124:
[----:B0-----:R0:W1:Y:S02]  /*6ff0*/  SYNCS.PHASECHK.TRANS64.TRYWAIT P0, [R9+URZ], R4 ;  /* 0x00000004090075a7 */ /* 0x001064000800017f */
[----:B-1----:R-:W-:Y:S05]  /*7000*/  @!P0 NANOSLEEP.SYNCS 0x989680 ;  /* 0x009896800000895d */ /* 0x002fea0003900000 */
[----:B------:R-:W1:Y:S02]  /*7010*/  @!P0 SYNCS.PHASECHK.TRANS64 P0, [R9+URZ], R4 ;  /* 0x00000004090085a7 */ /* 0x000e64000800007f */
[----:B-1----:R-:W-:Y:S05]  /*7020*/  @!P0 BRA `(.L_x_124) ;  /* 0xfffffffc00f08947 */ /* 0x002fea000383ffff */
[----:B------:R-:W-:Y:S05]  /*7030*/  BRA `(.L_x_156) ;  /* 0xfffffff000f87947 */ /* 0x000fea000383ffff */
.L_x_125:
[----:B0-----:R0:W1:Y:S02]  /*7040*/  SYNCS.PHASECHK.TRANS64.TRYWAIT P0, [R6+URZ], R5 ;  /* 0x00000005060075a7 */ /* 0x001064000800017f */
[----:B-1----:R-:W-:Y:S05]  /*7050*/  @!P0 NANOSLEEP.SYNCS 0x989680 ;  /* 0x009896800000895d */ /* 0x002fea0003900000 */
[----:B------:R-:W1:Y:S02]  /*7060*/  @!P0 SYNCS.PHASECHK.TRANS64 P0, [R6+URZ], R5 ;  /* 0x00000005060085a7 */ /* 0x000e64000800007f */
[----:B-1----:R-:W-:Y:S05]  /*7070*/  @!P0 BRA `(.L_x_125) ;  /* 0xfffffffc00f08947 */ /* 0x002fea000383ffff */
[----:B------:R-:W-:Y:S05]  /*7080*/  BRA `(.L_x_157) ;  /* 0xfffffff400087947 */ /* 0x000fea000383ffff */
.L_x_126:
[----:B0-----:R0:W1:Y:S02]  /*7090*/  SYNCS.PHASECHK.TRANS64.TRYWAIT P0, [R9+URZ], R4 ;  /* 0x00000004090075a7 */ /* 0x001064000800017f */
[----:B-1----:R-:W-:Y:S05]  /*70a0*/  @!P0 NANOSLEEP.SYNCS 0x989680 ;  /* 0x009896800000895d */ /* 0x002fea0003900000 */
[----:B------:R-:W1:Y:S02]  /*70b0*/  @!P0 SYNCS.PHASECHK.TRANS64 P0, [R9+URZ], R4 ;  /* 0x00000004090085a7 */ /* 0x000e64000800007f */
[----:B-1----:R-:W-:Y:S05]  /*70c0*/  @!P0 BRA `(.L_x_126) ;  /* 0xfffffffc00f08947 */ /* 0x002fea000383ffff */
[----:B------:R-:W-:Y:S05]  /*70d0*/  BRA `(.L_x_158) ;  /* 0xfffffff400187947 */ /* 0x000fea000383ffff */
.L_x_127:
[----:B0-----:R0:W1:Y:S02]  /*70e0*/  SYNCS.PHASECHK.TRANS64.TRYWAIT P0, [R6+URZ], R5 ;  /* 0x00000005060075a7 */ /* 0x001064000800017f */
[----:B-1----:R-:W-:Y:S05]  /*70f0*/  @!P0 NANOSLEEP.SYNCS 0x989680 ;  /* 0x009896800000895d */ /* 0x002fea0003900000 */
[----:B------:R-:W1:Y:S02]  /*7100*/  @!P0 SYNCS.PHASECHK.TRANS64 P0, [R6+URZ], R5 ;  /* 0x00000005060085a7 */ /* 0x000e64000800007f */
[----:B-1----:R-:W-:Y:S05]  /*7110*/  @!P0 BRA `(.L_x_127) ;  /* 0xfffffffc00f08947 */ /* 0x002fea000383ffff */
[----:B------:R-:W-:Y:S05]  /*7120*/  BRA `(.L_x_159) ;  /* 0xfffffff400287947 */ /* 0x000fea000383ffff */
.L_x_128:
[----:B0-----:R0:W1:Y:S02]  /*7130*/  SYNCS.PHASECHK.TRANS64.TRYWAIT P0, [R9+URZ], R4 ;  /* 0x00000004090075a7 */ /* 0x001064000800017f */
[----:B-1----:R-:W-:Y:S05]  /*7140*/  @!P0 NANOSLEEP.SYNCS 0x989680 ;  /* 0x009896800000895d */ /* 0x002fea0003900000 */
[----:B------:R-:W1:Y:S02]  /*7150*/  @!P0 SYNCS.PHASECHK.TRANS64 P0, [R9+URZ], R4 ;  /* 0x00000004090085a7 */ /* 0x000e64000800007f */
[----:B-1----:R-:W-:Y:S05]  /*7160*/  @!P0 BRA `(.L_x_128) ;  /* 0xfffffffc00f08947 */ /* 0x002fea000383ffff */
[----:B------:R-:W-:Y:S05]  /*7170*/  BRA `(.L_x_160) ;  /* 0xfffffff400387947 */ /* 0x000fea000383ffff */
.L_x_129:
[----:B0-----:R0:W1:Y:S02]  /*7180*/  SYNCS.PHASECHK.TRANS64.TRYWAIT P0, [R6+URZ], R5 ;  /* 0x00000005060075a7 */ /* 0x001064000800017f */
[----:B-1----:R-:W-:Y:S05]  /*7190*/  @!P0 NANOSLEEP.SYNCS 0x989680 ;  /* 0x009896800000895d */ /* 0x002fea0003900000 */
[----:B------:R-:W1:Y:S02]  /*71a0*/  @!P0 SYNCS.PHASECHK.TRANS64 P0, [R6+URZ], R5 ;  /* 0x00000005060085a7 */ /* 0x000e64000800007f */
[----:B-1----:R-:W-:Y:S05]  /*71b0*/  @!P0 BRA `(.L_x_129) ;  /* 0xfffffffc00f08947 */ /* 0x002fea000383ffff */
[----:B------:R-:W-:Y:S05]  /*71c0*/  BRA `(.L_x_161) ;  /* 0xfffffff400487947 */ /* 0x000fea000383ffff */
.L_x_130:
[----:B0-----:R0:W1:Y:S02]  /*71d0*/  SYNCS.PHASECHK.TRANS64.TRYWAIT P0, [R9+URZ], R4 ;  /* 0x00000004090075a7 */ /* 0x001064000800017f */
[----:B-1----:R-:W-:Y:S05]  /*71e0*/  @!P0 NANOSLEEP.SYNCS 0x989680 ;  /* 0x009896800000895d */ /* 0x002fea0003900000 */
[----:B------:R-:W1:Y:S02]  /*71f0*/  @!P0 SYNCS.PHASECHK.TRANS64 P0, [R9+URZ], R4 ;  /* 0x00000004090085a7 */ /* 0x000e64000800007f */
[----:B-1----:R-:W-:Y:S05]  /*7200*/  @!P0 BRA `(.L_x_130) ;  /* 0xfffffffc00f08947 */ /* 0x002fea000383ffff */
[----:B------:R-:W-:Y:S05]  /*7210*/  BRA `(.L_x_162) ;  /* 0xfffffff400587947 */ /* 0x000fea000383ffff */
.L_x_131:
[----:B0-----:R0:W1:Y:S02]  /*7220*/  SYNCS.PHASECHK.TRANS64.TRYWAIT P0, [R6+URZ], R5 ;  /* 0x00000005060075a7 */ /* 0x001064000800017f */
[----:B-1----:R-:W-:Y:S05]  /*7230*/  @!P0 NANOSLEEP.SYNCS 0x989680 ;  /* 0x009896800000895d */ /* 0x002fea0003900000 */
[----:B------:R-:W1:Y:S02]  /*7240*/  @!P0 SYNCS.PHASECHK.TRANS64 P0, [R6+URZ], R5 ;  /* 0x00000005060085a7 */ /* 0x000e64000800007f */
[----:B-1----:R-:W-:Y:S05]  /*7250*/  @!P0 BRA `(.L_x_131) ;  /* 0xfffffffc00f08947 */ /* 0x002fea000383ffff */
[----:B------:R-:W-:Y:S05]  /*7260*/  BRA `(.L_x_163) ;  /* 0xfffffff400687947 */ /* 0x000fea000383ffff */
.L_x_132:
[----:B0-----:R0:W1:Y:S02]  /*7270*/  SYNCS.PHASECHK.TRANS64.TRYWAIT P0, [R9+URZ], R4 ;  /* 0x00000004090075a7 */ /* 0x001064000800017f */
[----:B-1----:R-:W-:Y:S05]  /*7280*/  @!P0 NANOSLEEP.SYNCS 0x989680 ;  /* 0x009896800000895d */ /* 0x002fea0003900000 */
[----:B------:R-:W1:Y:S02]  /*7290*/  @!P0 SYNCS.PHASECHK.TRANS64 P0, [R9+URZ], R4 ;  /* 0x00000004090085a7 */ /* 0x000e64000800007f */
[----:B-1----:R-:W-:Y:S05]  /*72a0*/  @!P0 BRA `(.L_x_132) ;  /* 0xfffffffc00f08947 */ /* 0x002fea000383ffff */
[----:B------:R-:W-:Y:S05]  /*72b0*/  BRA `(.L_x_164) ;  /* 0xfffffff400787947 */ /* 0x000fea000383ffff */
.L_x_133:
[----:B0-----:R0:W1:Y:S02]  /*72c0*/  SYNCS.PHASECHK.TRANS64.TRYWAIT P0, [R8+URZ], R5 ;  /* 0x00000005080075a7 */ /* 0x001064000800017f */
[----:B-1----:R-:W-:Y:S05]  /*72d0*/  @!P0 NANOSLEEP.SYNCS 0x989680 ;  /* 0x009896800000895d */ /* 0x002fea0003900000 */
[----:B------:R-:W1:Y:S02]  /*72e0*/  @!P0 SYNCS.PHASECHK.TRANS64 P0, [R8+URZ], R5 ;  /* 0x00000005080085a7 */ /* 0x000e64000800007f */
[----:B-1----:R-:W-:Y:S05]  /*72f0*/  @!P0 BRA `(.L_x_133) ;  /* 0xfffffffc00f08947 */ /* 0x002fea000383ffff */
[----:B------:R-:W-:Y:S05]  /*7300*/  BRA `(.L_x_165) ;  /* 0xfffffff400887947 */ /* 0x000fea000383ffff */
.L_x_134:
[----:B-1----:R1:W2:Y:S02]  /*7310*/  SYNCS.PHASECHK.TRANS64.TRYWAIT P0, [R11+URZ], R6 ;  /* 0x000000060b0075a7 */ /* 0x0022a4000800017f */
[----:B--2---:R-:W-:Y:S05]  /*7320*/  @!P0 NANOSLEEP.SYNCS 0x989680 ;  /* 0x009896800000895d */ /* 0x004fea0003900000 */
[----:B------:R-:W2:Y:S02]  /*7330*/  @!P0 SYNCS.PHASECHK.TRANS64 P0, [R11+URZ], R6 ;  /* 0x000000060b0085a7 */ /* 0x000ea4000800007f */
[----:B--2---:R-:W-:Y:S05]  /*7340*/  @!P0 BRA `(.L_x_134) ;  /* 0xfffffffc00f08947 */ /* 0x004fea000383ffff */
[----:B------:R-:W-:Y:S05]  /*7350*/  BRA `(.L_x_166) ;  /* 0xfffffff400907947 */ /* 0x000fea000383ffff */
.L_x_167:
[----:B------:R-:W-:-:S00]  /*7360*/  BRA `(.L_x_167) ;  /* 0xfffffffc00fc7947 */ /* 0x000fc0000383ffff */
[----:B------:R-:W-:-:S00]  /*7370*/  NOP ;  /* 0x0000000000007918 */ /* 0x000fc00000000000 */
        /* <DEDUP_REMOVED lines=8> */
.L_x_168:


//--------------------- .nv.shared._ZN7cutlass13device_kernelINS_4gemm6kernel13GemmUniversalIN4cute5tupleIJiiiiEEENS1_10collective13CollectiveMmaINS1_40MainloopSm90TmaGmmaWarpSpecializedSparseILi25ENS5_IJNS4_1CILi1EEESB_SB_EEENS1_35KernelTmaWarpSpecializedCooperativeEEENS5_IJNSA_ILi128EEENSA_ILi64EEESG_EEEaNS5_IJNS4_6LayoutINS5_IJiNS5_IJNSA_ILi2EEEiEEEiEEENS5_IJlNS5_IJSB_SJ_EEElEEEEENSI_INS5_IJNS5_IJSG_iEEESP_iEEENS5_IJNS5_IJSG_NSA_ILi4096EEEEEENS5_IJSB_lEEElEEEEEEEEaNS5_IJlSB_lEEENS4_8TiledMMAINS4_8MMA_AtomIJNS4_4SM904GMMA6SPARSE27GMMA_64x64x64_S32S8S8_SS_TNILNS11_9SparseSelE0EEEEEENSI_INS5_IJSJ_SB_SB_EEENS5_IJSB_NSA_ILi0EEES18_EEEEENS5_IJNS4_10UnderscoreES1B_S1B_EEEEENS4_13SM90_TMA_LOADENS4_14ComposedLayoutINS4_7SwizzleILi1ELi4ELi3EEENS4_25smem_sparse_ptr_flag_bitsILi2ELi8EEENSI_INS5_IJNS5_IJSB_NSA_ILi8EEEEEENS5_IJSJ_NSA_ILi32EEEEEEEEENS5_IJNS5_IJS18_SG_EEESM_EEEEEEEvNS4_8identityES1E_NS1F_INS1G_ILi2ELi4ELi3EEENS4_18smem_ptr_flag_bitsILi8EEENSI_INS5_IJS1K_SG_EEENS5_IJSG_SB_EEEEEEEvS1T_EENS_8epilogue10collective6detail29Sm90TmaWarpSpecializedAdapterINS23_15DefaultEpilogueIiNS5_IJSB_llEEES27_NS22_6thread17LinearCombinationIiLi1EiiLNS28_9ScaleType4KindE0ELNS_15FloatRoundStyleE2EiEENS1_15EpilogueDefaultEEEEEvvEEEEvNT_6ParamsE --------------------------
	.section	.nv.shared._ZN7cutlass13device_kernelINS_4gemm6kernel13GemmUniversalIN4cute5tupleIJiiiiEEENS1_10collective13CollectiveMmaINS1_40MainloopSm90TmaGmmaWarpSpecializedSparseILi25ENS5_IJNS4_1CILi1EEESB_SB_EEENS1_35KernelTmaWarpSpecializedCooperativeEEENS5_IJNSA_ILi128EEENSA_ILi64EEESG_EEEaNS5_IJNS4_6LayoutINS5_IJiNS5_IJNSA_ILi2EEEiEEEiEEENS5_IJlNS5_IJSB_SJ_EEElEEEEENSI_INS5_IJNS5_IJSG_iEEESP_iEEENS5_IJNS5_IJSG_NSA_ILi4096EEEEEENS5_IJSB_lEEElEEEEEEEEaNS5_IJlSB_lEEENS4_8TiledMMAINS4_8MMA_AtomIJNS4_4SM904GMMA6SPARSE27GMMA_64x64x64_S32S8S8_SS_TNILNS11_9SparseSelE0EEEEEENSI_INS5_IJSJ_SB_SB_EEENS5_IJSB_NSA_ILi0EEES18_EEEEENS5_IJNS4_10UnderscoreES1B_S1B_EEEEENS4_13SM90_TMA_LOADENS4_14ComposedLayoutINS4_7SwizzleILi1ELi4ELi3EEENS4_25smem_sparse_ptr_flag_bitsILi2ELi8EEENSI_INS5_IJNS5_IJSB_NSA_ILi8EEEEEENS5_IJSJ_NSA_ILi32EEEEEEEEENS5_IJNS5_IJS18_SG_EEESM_EEEEEEEvNS4_8identityES1E_NS1F_INS1G_ILi2ELi4ELi3EEENS4_18smem_ptr_flag_bitsILi8EEENSI_INS5_IJS1K_SG_EEENS5_IJSG_SB_EEEEEEEvS1T_EENS_8epilogue10collective6detail29Sm90TmaWarpSpecializedAdapterINS23_15DefaultEpilogueIiNS5_IJSB_llEEES27_NS22_6thread17LinearCombinationIiLi1EiiLNS28_9ScaleType4KindE0ELNS_15FloatRoundStyleE2EiEENS1_15EpilogueDefaultEEEEEvvEEEEvNT_6ParamsE,"aw",@nobits
	.sectionflags	@""
	.align	16
	.zero		1024


//--------------------- .nv.shared.reserved.0     --------------------------
	.section	.nv.shared.reserved.0,"aw",@nobits
	.weak		__nv_reservedSMEM_offset_0_alias
	.size		__nv_reservedSMEM_offset_0_alias, 0, 0
	.other		__nv_reservedSMEM_offset_0_alias,@"STO_CUDA_RESERVED_SHARED STV_DEFAULT"
__nv_reservedSMEM_offset_0_alias:
	.zero		0


//--------------------- .nv.global                --------------------------
	.section	.nv.global,"aw",@nobits
.nv.global:
	.type		_ZN39_INTERNAL_9741e29d_4_k_cu_4bb9529f_33584cute1_E,@object
	.size		_ZN39_INTERNAL_9741e29d_4_k_cu_4bb9529f_33584cute1_E,(_ZN39_INTERNAL_9741e29d_4_k_cu_4bb9529f_33584cuda3std3__45__cpo6cbeginE - _ZN39_INTERNAL_9741e29d_4_k_cu_4bb9529f_33584cute1_E)
_ZN39_INTERNAL_9741e29d_4_k_cu_4bb9529f_33584cute1_E:
	.zero		1
	.type		_ZN39_INTERNAL_9741e29d_4_k_cu_4bb9529f_33584cuda3std3__45__cpo6cbeginE,@object
	.size		_ZN39_INTERNAL_9741e29d_4_k_cu_4bb9529f_33584cuda3std3__45__cpo6cbeginE,(_ZN39_INTERNAL_9741e29d_4_k_cu_4bb9529f_33584cuda3std3__48in_placeE - _ZN39_INTERNAL_9741e29d_4_k_cu_4bb9529f_33584cuda3std3__45__cpo6cbeginE)
_ZN39_INTERNAL_9741e29d_4_k_cu_4bb9529f_33584cuda3std3__45__cpo6cbeginE:
	.zero		1
	.type		_ZN39_INTERNAL_9741e29d_4_k_cu_4bb9529f_33584cuda3std3__48in_placeE,@object
	.size		_ZN39_INTERNAL_9741e29d_4_k_cu_4bb9529f_33584cuda3std3__48in_placeE,(_ZN39_INTERNAL_9741e29d_4_k_cu_4bb9529f_33584cuda3std6ranges3__45__cpo9iter_moveE - _ZN39_INTERNAL_9741e29d_4_k_cu_4bb9529f_33584cuda3std3__48in_placeE)
_ZN39_INTERNAL_9741e29d_4_k_cu_4bb9529f_33584cuda3std3__48in_placeE:
	.zero		1
	.type		_ZN39_INTERNAL_9741e29d_4_k_cu_4bb9529f_33584cuda3std6ranges3__45__cpo9iter_moveE,@object
	.size		_ZN39_INTERNAL_9741e29d_4_k_cu_4bb9529f_33584cuda3std6ranges3__45__cpo9iter_moveE,(_ZN39_INTERNAL_9741e29d_4_k_cu_4bb9529f_33584cuda3std3__45__cpo5beginE - _ZN39_INTERNAL_9741e29d_4_k_cu_4bb9529f_33584cuda3std6ranges3__45__cpo9iter_moveE)
_ZN39_INTERNAL_9741e29d_4_k_cu_4bb9529f_33584cuda3std6ranges3__45__cpo9iter_moveE:
	.zero		1
	.type		_ZN39_INTERNAL_9741e29d_4_k_cu_4bb9529f_33584cuda3std3__45__cpo5beginE,@object
	.size		_ZN39_INTERNAL_9741e29d_4_k_cu_4bb9529f_33584cuda3std3__45__cpo5beginE,(_ZN39_INTERNAL_9741e29d_4_k_cu_4bb9529f_33584cuda3std3__441_GLOBAL__N__9741e29d_4_k_cu_4bb9529f_33586ignoreE - _ZN39_INTERNAL_9741e29d_4_k_cu_4bb9529f_33584cuda3std3__45__cpo5beginE)
_ZN39_INTERNAL_9741e29d_4_k_cu_4bb9529f_33584cuda3std3__45__cpo5beginE:
	.zero		1
	.type		_ZN39_INTERNAL_9741e29d_4_k_cu_4bb9529f_33584cuda3std3__441_GLOBAL__N__9741e29d_4_k_cu_4bb9529f_33586ignoreE,@object
	.size		_ZN39_INTERNAL_9741e29d_4_k_cu_4bb9529f_33584cuda3std3__441_GLOBAL__N__9741e29d_4_k_cu_4bb9529f_33586ignoreE,(_ZN39_INTERNAL_9741e29d_4_k_cu_4bb9529f_33584cute7productE - _ZN39_INTERNAL_9741e29d_4_k_cu_4bb9529f_33584cuda3std3__441_GLOBAL__N__9741e29d_4_k_cu_4bb9529f_33586ignoreE)
_ZN39_INTERNAL_9741e29d_4_k_cu_4bb9529f_33584cuda3std3__441_GLOBAL__N__9741e29d_4_k_cu_4bb9529f_33586ignoreE:
	.zero		1
	.type		_ZN39_INTERNAL_9741e29d_4_k_cu_4bb9529f_33584cute7productE,@object
	.size		_ZN39_INTERNAL_9741e29d_4_k_cu_4bb9529f_33584cute7productE,(_ZN39_INTERNAL_9741e29d_4_k_cu_4bb9529f_33584cuda3std3__45__cpo3endE - _ZN39_INTERNAL_9741e29d_4_k_cu_4bb9529f_33584cute7productE)
_ZN39_INTERNAL_9741e29d_4_k_cu_4bb9529f_33584cute7productE:
	.zero		1
	.type		_ZN39_INTERNAL_9741e29d_4_k_cu_4bb9529f_33584cuda3std3__45__cpo3endE,@object
	.size		_ZN39_INTERNAL_9741e29d_4_k_cu_4bb9529f_33584cuda3std3__45__cpo3endE,(_ZN39_INTERNAL_9741e29d_4_k_cu_4bb9529f_33584cuda3std3__419piecewise_constructE - _ZN39_INTERNAL_9741e29d_4_k_cu_4bb9529f_33584cuda3std3__45__cpo3endE)
_ZN39_INTERNAL_9741e29d_4_k_cu_4bb9529f_33584cuda3std3__45__cpo3endE:
	.zero		1
	.type		_ZN39_INTERNAL_9741e29d_4_k_cu_4bb9529f_33584cuda3std3__419piecewise_constructE,@object
	.size		_ZN39_INTERNAL_9741e29d_4_k_cu_4bb9529f_33584cuda3std3__419piecewise_constructE,(_ZN39_INTERNAL_9741e29d_4_k_cu_4bb9529f_33584cuda3std3__45__cpo4cendE - _ZN39_INTERNAL_9741e29d_4_k_cu_4bb9529f_33584cuda3std3__419piecewise_constructE)
_ZN39_INTERNAL_9741e29d_4_k_cu_4bb9529f_33584cuda3std3__419piecewise_constructE:
	.zero		1
	.type		_ZN39_INTERNAL_9741e29d_4_k_cu_4bb9529f_33584cuda3std3__45__cpo4cendE,@object
	.size		_ZN39_INTERNAL_9741e29d_4_k_cu_4bb9529f_33584cuda3std3__45__cpo4cendE,(_ZN39_INTERNAL_9741e29d_4_k_cu_4bb9529f_33584cuda3std6ranges3__45__cpo4swapE - _ZN39_INTERNAL_9741e29d_4_k_cu_4bb9529f_33584cuda3std3__45__cpo4cendE)
_ZN39_INTERNAL_9741e29d_4_k_cu_4bb9529f_33584cuda3std3__45__cpo4cendE:
	.zero		1
	.type		_ZN39_INTERNAL_9741e29d_4_k_cu_4bb9529f_33584cuda3std6ranges3__45__cpo4swapE,@object
	.size		_ZN39_INTERNAL_9741e29d_4_k_cu_4bb9529f_33584cuda3std6ranges3__45__cpo4swapE,(.L_7 - _ZN39_INTERNAL_9741e29d_4_k_cu_4bb9529f_33584cuda3std6ranges3__45__cpo4swapE)
_ZN39_INTERNAL_9741e29d_4_k_cu_4bb9529f_33584cuda3std6ranges3__45__cpo4swapE:
	.zero		1
.L_7:


//--------------------- .nv.constant0._ZN7cutlass13device_kernelINS_4gemm6kernel13GemmUniversalIN4cute5tupleIJiiiiEEENS1_10collective13CollectiveMmaINS1_40MainloopSm90TmaGmmaWarpSpecializedSparseILi25ENS5_IJNS4_1CILi1EEESB_SB_EEENS1_35KernelTmaWarpSpecializedCooperativeEEENS5_IJNSA_ILi128EEENSA_ILi64EEESG_EEEaNS5_IJNS4_6LayoutINS5_IJiNS5_IJNSA_ILi2EEEiEEEiEEENS5_IJlNS5_IJSB_SJ_EEElEEEEENSI_INS5_IJNS5_IJSG_iEEESP_iEEENS5_IJNS5_IJSG_NSA_ILi4096EEEEEENS5_IJSB_lEEElEEEEEEEEaNS5_IJlSB_lEEENS4_8TiledMMAINS4_8MMA_AtomIJNS4_4SM904GMMA6SPARSE27GMMA_64x64x64_S32S8S8_SS_TNILNS11_9SparseSelE0EEEEEENSI_INS5_IJSJ_SB_SB_EEENS5_IJSB_NSA_ILi0EEES18_EEEEENS5_IJNS4_10UnderscoreES1B_S1B_EEEEENS4_13SM90_TMA_LOADENS4_14ComposedLayoutINS4_7SwizzleILi1ELi4ELi3EEENS4_25smem_sparse_ptr_flag_bitsILi2ELi8EEENSI_INS5_IJNS5_IJSB_NSA_ILi8EEEEEENS5_IJSJ_NSA_ILi32EEEEEEEEENS5_IJNS5_IJS18_SG_EEESM_EEEEEEEvNS4_8identityES1E_NS1F_INS1G_ILi2ELi4ELi3EEENS4_18smem_ptr_flag_bitsILi8EEENSI_INS5_IJS1K_SG_EEENS5_IJSG_SB_EEEEEEEvS1T_EENS_8epilogue10collective6detail29Sm90TmaWarpSpecializedAdapterINS23_15DefaultEpilogueIiNS5_IJSB_llEEES27_NS22_6thread17LinearCombinationIiLi1EiiLNS28_9ScaleType4KindE0ELNS_15FloatRoundStyleE2EiEENS1_15EpilogueDefaultEEEEEvvEEEEvNT_6ParamsE --------------------------
	.section	.nv.constant0._ZN7cutlass13device_kernelINS_4gemm6kernel13GemmUniversalIN4cute5tupleIJiiiiEEENS1_10collective13CollectiveMmaINS1_40MainloopSm90TmaGmmaWarpSpecializedSparseILi25ENS5_IJNS4_1CILi1EEESB_SB_EEENS1_35KernelTmaWarpSpecializedCooperativeEEENS5_IJNSA_ILi128EEENSA_ILi64EEESG_EEEaNS5_IJNS4_6LayoutINS5_IJiNS5_IJNSA_ILi2EEEiEEEiEEENS5_IJlNS5_IJSB_SJ_EEElEEEEENSI_INS5_IJNS5_IJSG_iEEESP_iEEENS5_IJNS5_IJSG_NSA_ILi4096EEEEEENS5_IJSB_lEEElEEEEEEEEaNS5_IJlSB_lEEENS4_8TiledMMAINS4_8MMA_AtomIJNS4_4SM904GMMA6SPARSE27GMMA_64x64x64_S32S8S8_SS_TNILNS11_9SparseSelE0EEEEEENSI_INS5_IJSJ_SB_SB_EEENS5_IJSB_NSA_ILi0EEES18_EEEEENS5_IJNS4_10UnderscoreES1B_S1B_EEEEENS4_13SM90_TMA_LOADENS4_14ComposedLayoutINS4_7SwizzleILi1ELi4ELi3EEENS4_25smem_sparse_ptr_flag_bitsILi2ELi8EEENSI_INS5_IJNS5_IJSB_NSA_ILi8EEEEEENS5_IJSJ_NSA_ILi32EEEEEEEEENS5_IJNS5_IJS18_SG_EEESM_EEEEEEEvNS4_8identityES1E_NS1F_INS1G_ILi2ELi4ELi3EEENS4_18smem_ptr_flag_bitsILi8EEENSI_INS5_IJS1K_SG_EEENS5_IJSG_SB_EEEEEEEvS1T_EENS_8epilogue10collective6detail29Sm90TmaWarpSpecializedAdapterINS23_15DefaultEpilogueIiNS5_IJSB_llEEES27_NS22_6thread17LinearCombinationIiLi1EiiLNS28_9ScaleType4KindE0ELNS_15FloatRoundStyleE2EiEENS1_15EpilogueDefaultEEEEEvvEEEEvNT_6ParamsE,"a",@progbits
	.sectionflags	@""
	.align	4
.nv.constant0._ZN7cutlass13device_kernelINS_4gemm6kernel13GemmUniversalIN4cute5tupleIJiiiiEEENS1_10collective13CollectiveMmaINS1_40MainloopSm90TmaGmmaWarpSpecializedSparseILi25ENS5_IJNS4_1CILi1EEESB_SB_EEENS1_35KernelTmaWarpSpecializedCooperativeEEENS5_IJNSA_ILi128EEENSA_ILi64EEESG_EEEaNS5_IJNS4_6LayoutINS5_IJiNS5_IJNSA_ILi2EEEiEEEiEEENS5_IJlNS5_IJSB_SJ_EEElEEEEENSI_INS5_IJNS5_IJSG_iEEESP_iEEENS5_IJNS5_IJSG_NSA_ILi4096EEEEEENS5_IJSB_lEEElEEEEEEEEaNS5_IJlSB_lEEENS4_8TiledMMAINS4_8MMA_AtomIJNS4_4SM904GMMA6SPARSE27GMMA_64x64x64_S32S8S8_SS_TNILNS11_9SparseSelE0EEEEEENSI_INS5_IJSJ_SB_SB_EEENS5_IJSB_NSA_ILi0EEES18_EEEEENS5_IJNS4_10UnderscoreES1B_S1B_EEEEENS4_13SM90_TMA_LOADENS4_14ComposedLayoutINS4_7SwizzleILi1ELi4ELi3EEENS4_25smem_sparse_ptr_flag_bitsILi2ELi8EEENSI_INS5_IJNS5_IJSB_NSA_ILi8EEEEEENS5_IJSJ_NSA_ILi32EEEEEEEEENS5_IJNS5_IJS18_SG_EEESM_EEEEEEEvNS4_8identityES1E_NS1F_INS1G_ILi2ELi4ELi3EEENS4_18smem_ptr_flag_bitsILi8EEENSI_INS5_IJS1K_SG_EEENS5_IJSG_SB_EEEEEEEvS1T_EENS_8epilogue10collective6detail29Sm90TmaWarpSpecializedAdapterINS23_15DefaultEpilogueIiNS5_IJSB_llEEES27_NS22_6thread17LinearCombinationIiLi1EiiLNS28_9ScaleType4KindE0ELNS_15FloatRoundStyleE2EiEENS1_15EpilogueDefaultEEEEEvvEEEEvNT_6ParamsE:
	.zero		1920


//--------------------- SYMBOLS --------------------------

	.type		.nv.reservedSmem.offset0,@object
	.size		.nv.reservedSmem.offset0,0x4
